	.target	sm_90a

	.elftype	@"ET_EXEC"


//--------------------- .note.nv.tkinfo           --------------------------
	.section	.note.nv.tkinfo,"",@"SHT_NOTE"
	.sectionflags	@"SHF_NOTE_NV_TKINFO"
	.tkinfo
        /*0018*/ 	.word	0x00000002
        /*0030*/ 	.string	""
        /*0030*/ 	.string	"ptxas"
        /*0030*/ 	.string	"Cuda compilation tools, release 13.0, V13.0.88"
        /*0030*/ 	.string	"Build cuda_13.0.r13.0/compiler.36424714_0"
        /*0030*/ 	.string	"-arch sm_90a -m 64 "



//--------------------- .note.nv.cuinfo           --------------------------
	.section	.note.nv.cuinfo,"",@"SHT_NOTE"
	.sectionflags	@"SHF_NOTE_NV_CUINFO"
        /*0018*/ 	.short	0x0002
        /*001a*/ 	.short	0x005a
        /*001c*/ 	.short	0x0082
	.zero		2


//--------------------- .nv.info                  --------------------------
	.section	.nv.info,"",@"SHT_CUDA_INFO"
	.align	4


	//----- nvinfo : EIATTR_REGCOUNT
	.align		4
        /*0000*/ 	.byte	0x04, 0x2f
        /*0002*/ 	.short	(.L_15 - .L_14)
	.align		4
.L_14:
        /*0004*/ 	.word	index@(_ZN7cutlass13device_kernelINS_4gemm6kernel13GemmUniversalIN4cute5tupleIJiiiiEEENS1_10collective13CollectiveMmaINS1_34MainloopSm90TmaGmmaWarpSpecializedILi36ENS5_IJNS4_1CILi2EEENSA_ILi1EEESC_EEENS1_35KernelTmaWarpSpecializedCooperativeEEENS5_IJNSA_ILi192EEENSA_ILi8EEENSA_ILi16EEEEEENS_10bfloat16_tENS5_IJlSC_lEEESK_SL_NS4_8TiledMMAINS4_8MMA_AtomIJNS4_4SM904GMMA26MMA_64x8x16_F32BF16BF16_SSILNSP_5MajorE0ELSR_0ELNSP_7ScaleInE1ELSS_1EEEEEENS4_6LayoutISD_NS5_IJSC_NSA_ILi0EEESW_EEEEENS5_IJNS4_10UnderscoreESZ_SZ_EEEEENS4_13SM90_TMA_LOADENS4_14ComposedLayoutINS4_7SwizzleILi1ELi4ELi3EEENS4_18smem_ptr_flag_bitsILi16EEENSV_INS5_IJSH_SI_EEENS5_IJSI_SC_EEEEEEEvNS4_8identityENS4_23SM90_TMA_LOAD_MULTICASTES1B_vS1C_EENS_8epilogue10collective6detail29Sm90TmaWarpSpecializedAdapterINS1G_15DefaultEpilogueISK_SL_SL_NS1F_6thread17LinearCombinationISK_Li1EffLNS1K_9ScaleType4KindE0ELNS_15FloatRoundStyleE2ESK_EENS1_15EpilogueDefaultEEEEEvvEEEEvNT_6ParamsE)
        /*0008*/ 	.word	0x000000a8


	//----- nvinfo : EIATTR_FRAME_SIZE
	.align		4
.L_15:
        /*000c*/ 	.byte	0x04, 0x11
        /*000e*/ 	.short	(.L_17 - .L_16)
	.align		4
.L_16:
        /*0010*/ 	.word	index@(_ZN7cutlass13device_kernelINS_4gemm6kernel13GemmUniversalIN4cute5tupleIJiiiiEEENS1_10collective13CollectiveMmaINS1_34MainloopSm90TmaGmmaWarpSpecializedILi36ENS5_IJNS4_1CILi2EEENSA_ILi1EEESC_EEENS1_35KernelTmaWarpSpecializedCooperativeEEENS5_IJNSA_ILi192EEENSA_ILi8EEENSA_ILi16EEEEEENS_10bfloat16_tENS5_IJlSC_lEEESK_SL_NS4_8TiledMMAINS4_8MMA_AtomIJNS4_4SM904GMMA26MMA_64x8x16_F32BF16BF16_SSILNSP_5MajorE0ELSR_0ELNSP_7ScaleInE1ELSS_1EEEEEENS4_6LayoutISD_NS5_IJSC_NSA_ILi0EEESW_EEEEENS5_IJNS4_10UnderscoreESZ_SZ_EEEEENS4_13SM90_TMA_LOADENS4_14ComposedLayoutINS4_7SwizzleILi1ELi4ELi3EEENS4_18smem_ptr_flag_bitsILi16EEENSV_INS5_IJSH_SI_EEENS5_IJSI_SC_EEEEEEEvNS4_8identityENS4_23SM90_TMA_LOAD_MULTICASTES1B_vS1C_EENS_8epilogue10collective6detail29Sm90TmaWarpSpecializedAdapterINS1G_15DefaultEpilogueISK_SL_SL_NS1F_6thread17LinearCombinationISK_Li1EffLNS1K_9ScaleType4KindE0ELNS_15FloatRoundStyleE2ESK_EENS1_15EpilogueDefaultEEEEEvvEEEEvNT_6ParamsE)
        /*0014*/ 	.word	0x00000000


	//----- nvinfo : EIATTR_MIN_STACK_SIZE
	.align		4
.L_17:
        /*0018*/ 	.byte	0x04, 0x12
        /*001a*/ 	.short	(.L_19 - .L_18)
	.align		4
.L_18:
        /*001c*/ 	.word	index@(_ZN7cutlass13device_kernelINS_4gemm6kernel13GemmUniversalIN4cute5tupleIJiiiiEEENS1_10collective13CollectiveMmaINS1_34MainloopSm90TmaGmmaWarpSpecializedILi36ENS5_IJNS4_1CILi2EEENSA_ILi1EEESC_EEENS1_35KernelTmaWarpSpecializedCooperativeEEENS5_IJNSA_ILi192EEENSA_ILi8EEENSA_ILi16EEEEEENS_10bfloat16_tENS5_IJlSC_lEEESK_SL_NS4_8TiledMMAINS4_8MMA_AtomIJNS4_4SM904GMMA26MMA_64x8x16_F32BF16BF16_SSILNSP_5MajorE0ELSR_0ELNSP_7ScaleInE1ELSS_1EEEEEENS4_6LayoutISD_NS5_IJSC_NSA_ILi0EEESW_EEEEENS5_IJNS4_10UnderscoreESZ_SZ_EEEEENS4_13SM90_TMA_LOADENS4_14ComposedLayoutINS4_7SwizzleILi1ELi4ELi3EEENS4_18smem_ptr_flag_bitsILi16EEENSV_INS5_IJSH_SI_EEENS5_IJSI_SC_EEEEEEEvNS4_8identityENS4_23SM90_TMA_LOAD_MULTICASTES1B_vS1C_EENS_8epilogue10collective6detail29Sm90TmaWarpSpecializedAdapterINS1G_15DefaultEpilogueISK_SL_SL_NS1F_6thread17LinearCombinationISK_Li1EffLNS1K_9ScaleType4KindE0ELNS_15FloatRoundStyleE2ESK_EENS1_15EpilogueDefaultEEEEEvvEEEEvNT_6ParamsE)
        /*0020*/ 	.word	0x00000000
.L_19:


//--------------------- .nv.compat                --------------------------
	.section	.nv.compat,"",@"SHT_CUDA_COMPAT_INFO"
	.align	4
        /*0000*/ 	.byte	0x02, 0x09, 0x01, 0x00, 0x02, 0x02, 0x04, 0x00, 0x02, 0x05, 0x05, 0x00, 0x03, 0x07, 0x01, 0x01
        /*0010*/ 	.byte	0x02, 0x03, 0x01, 0x00, 0x02, 0x06, 0x01, 0x00, 0x04, 0x0b, 0x08, 0x00, 0x00, 0x00, 0x00, 0x00
        /*0020*/ 	.byte	0x00, 0x00, 0x00, 0x00


//--------------------- .nv.info._ZN7cutlass13device_kernelINS_4gemm6kernel13GemmUniversalIN4cute5tupleIJiiiiEEENS1_10collective13CollectiveMmaINS1_34MainloopSm90TmaGmmaWarpSpecializedILi36ENS5_IJNS4_1CILi2EEENSA_ILi1EEESC_EEENS1_35KernelTmaWarpSpecializedCooperativeEEENS5_IJNSA_ILi192EEENSA_ILi8EEENSA_ILi16EEEEEENS_10bfloat16_tENS5_IJlSC_lEEESK_SL_NS4_8TiledMMAINS4_8MMA_AtomIJNS4_4SM904GMMA26MMA_64x8x16_F32BF16BF16_SSILNSP_5MajorE0ELSR_0ELNSP_7ScaleInE1ELSS_1EEEEEENS4_6LayoutISD_NS5_IJSC_NSA_ILi0EEESW_EEEEENS5_IJNS4_10UnderscoreESZ_SZ_EEEEENS4_13SM90_TMA_LOADENS4_14ComposedLayoutINS4_7SwizzleILi1ELi4ELi3EEENS4_18smem_ptr_flag_bitsILi16EEENSV_INS5_IJSH_SI_EEENS5_IJSI_SC_EEEEEEEvNS4_8identityENS4_23SM90_TMA_LOAD_MULTICASTES1B_vS1C_EENS_8epilogue10collective6detail29Sm90TmaWarpSpecializedAdapterINS1G_15DefaultEpilogueISK_SL_SL_NS1F_6thread17LinearCombinationISK_Li1EffLNS1K_9ScaleType4KindE0ELNS_15FloatRoundStyleE2ESK_EENS1_15EpilogueDefaultEEEEEvvEEEEvNT_6ParamsE --------------------------
	.section	.nv.info._ZN7cutlass13device_kernelINS_4gemm6kernel13GemmUniversalIN4cute5tupleIJiiiiEEENS1_10collective13CollectiveMmaINS1_34MainloopSm90TmaGmmaWarpSpecializedILi36ENS5_IJNS4_1CILi2EEENSA_ILi1EEESC_EEENS1_35KernelTmaWarpSpecializedCooperativeEEENS5_IJNSA_ILi192EEENSA_ILi8EEENSA_ILi16EEEEEENS_10bfloat16_tENS5_IJlSC_lEEESK_SL_NS4_8TiledMMAINS4_8MMA_AtomIJNS4_4SM904GMMA26MMA_64x8x16_F32BF16BF16_SSILNSP_5MajorE0ELSR_0ELNSP_7ScaleInE1ELSS_1EEEEEENS4_6LayoutISD_NS5_IJSC_NSA_ILi0EEESW_EEEEENS5_IJNS4_10UnderscoreESZ_SZ_EEEEENS4_13SM90_TMA_LOADENS4_14ComposedLayoutINS4_7SwizzleILi1ELi4ELi3EEENS4_18smem_ptr_flag_bitsILi16EEENSV_INS5_IJSH_SI_EEENS5_IJSI_SC_EEEEEEEvNS4_8identityENS4_23SM90_TMA_LOAD_MULTICASTES1B_vS1C_EENS_8epilogue10collective6detail29Sm90TmaWarpSpecializedAdapterINS1G_15DefaultEpilogueISK_SL_SL_NS1F_6thread17LinearCombinationISK_Li1EffLNS1K_9ScaleType4KindE0ELNS_15FloatRoundStyleE2ESK_EENS1_15EpilogueDefaultEEEEEvvEEEEvNT_6ParamsE,"",@"SHT_CUDA_INFO"
	.sectionflags	@""
	.align	4


	//----- nvinfo : EIATTR_CUDA_API_VERSION
	.align		4
        /*0000*/ 	.byte	0x04, 0x37
        /*0002*/ 	.short	(.L_21 - .L_20)
.L_20:
        /*0004*/ 	.word	0x00000082


	//----- nvinfo : EIATTR_KPARAM_INFO
	.align		4
.L_21:
        /*0008*/ 	.byte	0x04, 0x17
        /*000a*/ 	.short	(.L_23 - .L_22)
.L_22:
        /*000c*/ 	.word	0x00000000
        /*0010*/ 	.short	0x0000
        /*0012*/ 	.short	0x0070
        /*0014*/ 	.byte	0x00, 0xf0, 0x01, 0x10


	//----- nvinfo : EIATTR_SPARSE_MMA_MASK
	.align		4
.L_23:
        /*0018*/ 	.byte	0x03, 0x50
        /*001a*/ 	.short	0x0000


	//----- nvinfo : EIATTR_MAXREG_COUNT
	.align		4
        /*001c*/ 	.byte	0x03, 0x1b
        /*001e*/ 	.short	0x00a8


	//----- nvinfo : EIATTR_NUM_BARRIERS
	.align		4
        /*0020*/ 	.byte	0x02, 0x4c
        /*0022*/ 	.byte	0x01
	.zero		1


	//----- nvinfo : EIATTR_EXTERNS
	.align		4
        /*0024*/ 	.byte	0x04, 0x0f
        /*0026*/ 	.short	(.L_25 - .L_24)


	//   ....[0]....
	.align		4
.L_24:
        /*0028*/ 	.word	index@(__assertfail)


	//----- nvinfo : EIATTR_MERCURY_ISA_VERSION
	.align		4
.L_25:
        /*002c*/ 	.byte	0x03, 0x5f
        /*002e*/ 	.short	0x0101


	//----- nvinfo : EIATTR_INT_WARP_WIDE_INSTR_OFFSETS
	.align		4
        /*0030*/ 	.byte	0x04, 0x31
        /*0032*/ 	.short	(.L_27 - .L_26)


	//   ....[0]....
.L_26:
        /*0034*/ 	.word	0x000008b0


	//   ....[1]....
        /*0038*/ 	.word	0x000008d0


	//   ....[2]....
        /*003c*/ 	.word	0x00000ab0


	//   ....[3]....
        /*0040*/ 	.word	0x00002080


	//----- nvinfo : EIATTR_COOP_GROUP_MASK_REGIDS
	.align		4
.L_27:
        /*0044*/ 	.byte	0x04, 0x29
        /*0046*/ 	.short	(.L_29 - .L_28)


	//   ....[0]....
.L_28:
        /*0048*/ 	.word	0xffffffff


	//   ....[1]....
        /*004c*/ 	.word	0xffffffff


	//   ....[2]....
        /*0050*/ 	.word	0xffffffff


	//   ....[3]....
        /*0054*/ 	.word	0xffffffff


	//   ....[4]....
        /*0058*/ 	.word	0xffffffff


	//   ....[5]....
        /*005c*/ 	.word	0xffffffff


	//----- nvinfo : EIATTR_COOP_GROUP_INSTR_OFFSETS
	.align		4
.L_29:
        /*0060*/ 	.byte	0x04, 0x28
        /*0062*/ 	.short	(.L_31 - .L_30)


	//   ....[0]....
.L_30:
        /*0064*/ 	.word	0x00000060


	//   ....[1]....
        /*0068*/ 	.word	0x00000070


	//   ....[2]....
        /*006c*/ 	.word	0x00000130


	//   ....[3]....
        /*0070*/ 	.word	0x00000700


	//   ....[4]....
        /*0074*/ 	.word	0x00000c30


	//   ....[5]....
        /*0078*/ 	.word	0x000018c0


	//----- nvinfo : EIATTR_REG_RECONFIG
	.align		4
.L_31:
        /*007c*/ 	.byte	0x01, 0x54
	.zero		2


	//----- nvinfo : EIATTR_SYSCALL_OFFSETS
	.align		4
        /*0080*/ 	.byte	0x04, 0x46
        /*0082*/ 	.short	(.L_33 - .L_32)


	//   ....[0]....
.L_32:
        /*0084*/ 	.word	0x00001ab0


	//----- nvinfo : EIATTR_MBARRIER_INSTR_OFFSETS
	.align		4
.L_33:
        /*0088*/ 	.byte	0x04, 0x39
        /*008a*/ 	.short	(.L_35 - .L_34)


	//   ....[0]....
.L_34:
        /*008c*/ 	.word	0x00000250
        /*0090*/ 	.word	0x000000ff
        /*0094*/ 	.word	0x00000000
        /*0098*/ 	.short	0x0100
        /*009a*/ 	.byte	0x08
	.zero		1


	//   ....[1]....
        /*009c*/ 	.word	0x00000260
        /*00a0*/ 	.word	0x000000ff
        /*00a4*/ 	.word	0x00000120
        /*00a8*/ 	.short	0x0100
        /*00aa*/ 	.byte	0x08
	.zero		1


	//   ....[2]....
        /*00ac*/ 	.word	0x00000270
        /*00b0*/ 	.word	0x000000ff
        /*00b4*/ 	.word	0x00000008
        /*00b8*/ 	.short	0x0100
        /*00ba*/ 	.byte	0x08
	.zero		1


	//   ....[3]....
        /*00bc*/ 	.word	0x00000280
        /*00c0*/ 	.word	0x000000ff
        /*00c4*/ 	.word	0x00000128
        /*00c8*/ 	.short	0x0100
        /*00ca*/ 	.byte	0x08
	.zero		1


	//   ....[4]....
        /*00cc*/ 	.word	0x00000290
        /*00d0*/ 	.word	0x000000ff
        /*00d4*/ 	.word	0x00000010
        /*00d8*/ 	.short	0x0100
        /*00da*/ 	.byte	0x08
	.zero		1


	//   ....[5]....
        /*00dc*/ 	.word	0x000002a0
        /*00e0*/ 	.word	0x000000ff
        /*00e4*/ 	.word	0x00000130
        /*00e8*/ 	.short	0x0100
        /*00ea*/ 	.byte	0x08
	.zero		1


	//   ....[6]....
        /*00ec*/ 	.word	0x000002b0
        /*00f0*/ 	.word	0x000000ff
        /*00f4*/ 	.word	0x00000018
        /*00f8*/ 	.short	0x0100
        /*00fa*/ 	.byte	0x08
	.zero		1


	//   ....[7]....
        /*00fc*/ 	.word	0x000002c0
        /*0100*/ 	.word	0x000000ff
        /*0104*/ 	.word	0x00000138
        /*0108*/ 	.short	0x0100
        /*010a*/ 	.byte	0x08
	.zero		1


	//   ....[8]....
        /*010c*/ 	.word	0x000002d0
        /*0110*/ 	.word	0x000000ff
        /*0114*/ 	.word	0x00000020
        /*0118*/ 	.short	0x0100
        /*011a*/ 	.byte	0x08
	.zero		1


	//   ....[9]....
        /*011c*/ 	.word	0x000002e0
        /*0120*/ 	.word	0x000000ff
        /*0124*/ 	.word	0x00000140
        /*0128*/ 	.short	0x0100
        /*012a*/ 	.byte	0x08
	.zero		1


	//   ....[10]....
        /*012c*/ 	.word	0x000002f0
        /*0130*/ 	.word	0x000000ff
        /*0134*/ 	.word	0x00000028
        /*0138*/ 	.short	0x0100
        /*013a*/ 	.byte	0x08
	.zero		1


	//   ....[11]....
        /*013c*/ 	.word	0x00000300
        /*0140*/ 	.word	0x000000ff
        /*0144*/ 	.word	0x00000148
        /*0148*/ 	.short	0x0100
        /*014a*/ 	.byte	0x08
	.zero		1


	//   ....[12]....
        /*014c*/ 	.word	0x00000310
        /*0150*/ 	.word	0x000000ff
        /*0154*/ 	.word	0x00000030
        /*0158*/ 	.short	0x0100
        /*015a*/ 	.byte	0x08
	.zero		1


	//   ....[13]....
        /*015c*/ 	.word	0x00000320
        /*0160*/ 	.word	0x000000ff
        /*0164*/ 	.word	0x00000150
        /*0168*/ 	.short	0x0100
        /*016a*/ 	.byte	0x08
	.zero		1


	//   ....[14]....
        /*016c*/ 	.word	0x00000330
        /*0170*/ 	.word	0x000000ff
        /*0174*/ 	.word	0x00000038
        /*0178*/ 	.short	0x0100
        /*017a*/ 	.byte	0x08
	.zero		1


	//   ....[15]....
        /*017c*/ 	.word	0x00000340
        /*0180*/ 	.word	0x000000ff
        /*0184*/ 	.word	0x00000158
        /*0188*/ 	.short	0x0100
        /*018a*/ 	.byte	0x08
	.zero		1


	//   ....[16]....
        /*018c*/ 	.word	0x00000350
        /*0190*/ 	.word	0x000000ff
        /*0194*/ 	.word	0x00000040
        /*0198*/ 	.short	0x0100
        /*019a*/ 	.byte	0x08
	.zero		1


	//   ....[17]....
        /*019c*/ 	.word	0x00000360
        /*01a0*/ 	.word	0x000000ff
        /*01a4*/ 	.word	0x00000160
        /*01a8*/ 	.short	0x0100
        /*01aa*/ 	.byte	0x08
	.zero		1


	//   ....[18]....
        /*01ac*/ 	.word	0x00000370
        /*01b0*/ 	.word	0x000000ff
        /*01b4*/ 	.word	0x00000048
        /*01b8*/ 	.short	0x0100
        /*01ba*/ 	.byte	0x08
	.zero		1


	//   ....[19]....
        /*01bc*/ 	.word	0x00000380
        /*01c0*/ 	.word	0x000000ff
        /*01c4*/ 	.word	0x00000168
        /*01c8*/ 	.short	0x0100
        /*01ca*/ 	.byte	0x08
	.zero		1


	//   ....[20]....
        /*01cc*/ 	.word	0x00000390
        /*01d0*/ 	.word	0x000000ff
        /*01d4*/ 	.word	0x00000050
        /*01d8*/ 	.short	0x0100
        /*01da*/ 	.byte	0x08
	.zero		1


	//   ....[21]....
        /*01dc*/ 	.word	0x000003a0
        /*01e0*/ 	.word	0x000000ff
        /*01e4*/ 	.word	0x00000170
        /*01e8*/ 	.short	0x0100
        /*01ea*/ 	.byte	0x08
	.zero		1


	//   ....[22]....
        /*01ec*/ 	.word	0x000003b0
        /*01f0*/ 	.word	0x000000ff
        /*01f4*/ 	.word	0x00000058
        /*01f8*/ 	.short	0x0100
        /*01fa*/ 	.byte	0x08
	.zero		1


	//   ....[23]....
        /*01fc*/ 	.word	0x000003c0
        /*0200*/ 	.word	0x000000ff
        /*0204*/ 	.word	0x00000178
        /*0208*/ 	.short	0x0100
        /*020a*/ 	.byte	0x08
	.zero		1


	//   ....[24]....
        /*020c*/ 	.word	0x000003d0
        /*0210*/ 	.word	0x000000ff
        /*0214*/ 	.word	0x00000060
        /*0218*/ 	.short	0x0100
        /*021a*/ 	.byte	0x08
	.zero		1


	//   ....[25]....
        /*021c*/ 	.word	0x000003e0
        /*0220*/ 	.word	0x000000ff
        /*0224*/ 	.word	0x00000180
        /*0228*/ 	.short	0x0100
        /*022a*/ 	.byte	0x08
	.zero		1


	//   ....[26]....
        /*022c*/ 	.word	0x000003f0
        /*0230*/ 	.word	0x000000ff
        /*0234*/ 	.word	0x00000068
        /*0238*/ 	.short	0x0100
        /*023a*/ 	.byte	0x08
	.zero		1


	//   ....[27]....
        /*023c*/ 	.word	0x00000400
        /*0240*/ 	.word	0x000000ff
        /*0244*/ 	.word	0x00000188
        /*0248*/ 	.short	0x0100
        /*024a*/ 	.byte	0x08
	.zero		1


	//   ....[28]....
        /*024c*/ 	.word	0x00000410
        /*0250*/ 	.word	0x000000ff
        /*0254*/ 	.word	0x00000070
        /*0258*/ 	.short	0x0100
        /*025a*/ 	.byte	0x08
	.zero		1


	//   ....[29]....
        /*025c*/ 	.word	0x00000420
        /*0260*/ 	.word	0x000000ff
        /*0264*/ 	.word	0x00000190
        /*0268*/ 	.short	0x0100
        /*026a*/ 	.byte	0x08
	.zero		1


	//   ....[30]....
        /*026c*/ 	.word	0x00000430
        /*0270*/ 	.word	0x000000ff
        /*0274*/ 	.word	0x00000078
        /*0278*/ 	.short	0x0100
        /*027a*/ 	.byte	0x08
	.zero		1


	//   ....[31]....
        /*027c*/ 	.word	0x00000440
        /*0280*/ 	.word	0x000000ff
        /*0284*/ 	.word	0x00000198
        /*0288*/ 	.short	0x0100
        /*028a*/ 	.byte	0x08
	.zero		1


	//   ....[32]....
        /*028c*/ 	.word	0x00000450
        /*0290*/ 	.word	0x000000ff
        /*0294*/ 	.word	0x00000080
        /*0298*/ 	.short	0x0100
        /*029a*/ 	.byte	0x08
	.zero		1


	//   ....[33]....
        /*029c*/ 	.word	0x00000460
        /*02a0*/ 	.word	0x000000ff
        /*02a4*/ 	.word	0x000001a0
        /*02a8*/ 	.short	0x0100
        /*02aa*/ 	.byte	0x08
	.zero		1


	//   ....[34]....
        /*02ac*/ 	.word	0x00000470
        /*02b0*/ 	.word	0x000000ff
        /*02b4*/ 	.word	0x00000088
        /*02b8*/ 	.short	0x0100
        /*02ba*/ 	.byte	0x08
	.zero		1


	//   ....[35]....
        /*02bc*/ 	.word	0x00000480
        /*02c0*/ 	.word	0x000000ff
        /*02c4*/ 	.word	0x000001a8
        /*02c8*/ 	.short	0x0100
        /*02ca*/ 	.byte	0x08
	.zero		1


	//   ....[36]....
        /*02cc*/ 	.word	0x00000490
        /*02d0*/ 	.word	0x000000ff
        /*02d4*/ 	.word	0x00000090
        /*02d8*/ 	.short	0x0100
        /*02da*/ 	.byte	0x08
	.zero		1


	//   ....[37]....
        /*02dc*/ 	.word	0x000004a0
        /*02e0*/ 	.word	0x000000ff
        /*02e4*/ 	.word	0x000001b0
        /*02e8*/ 	.short	0x0100
        /*02ea*/ 	.byte	0x08
	.zero		1


	//   ....[38]....
        /*02ec*/ 	.word	0x000004b0
        /*02f0*/ 	.word	0x000000ff
        /*02f4*/ 	.word	0x00000098
        /*02f8*/ 	.short	0x0100
        /*02fa*/ 	.byte	0x08
	.zero		1


	//   ....[39]....
        /*02fc*/ 	.word	0x000004c0
        /*0300*/ 	.word	0x000000ff
        /*0304*/ 	.word	0x000001b8
        /*0308*/ 	.short	0x0100
        /*030a*/ 	.byte	0x08
	.zero		1


	//   ....[40]....
        /*030c*/ 	.word	0x000004d0
        /*0310*/ 	.word	0x000000ff
        /*0314*/ 	.word	0x000000a0
        /*0318*/ 	.short	0x0100
        /*031a*/ 	.byte	0x08
	.zero		1


	//   ....[41]....
        /*031c*/ 	.word	0x000004e0
        /*0320*/ 	.word	0x000000ff
        /*0324*/ 	.word	0x000001c0
        /*0328*/ 	.short	0x0100
        /*032a*/ 	.byte	0x08
	.zero		1


	//   ....[42]....
        /*032c*/ 	.word	0x000004f0
        /*0330*/ 	.word	0x000000ff
        /*0334*/ 	.word	0x000000a8
        /*0338*/ 	.short	0x0100
        /*033a*/ 	.byte	0x08
	.zero		1


	//   ....[43]....
        /*033c*/ 	.word	0x00000500
        /*0340*/ 	.word	0x000000ff
        /*0344*/ 	.word	0x000001c8
        /*0348*/ 	.short	0x0100
        /*034a*/ 	.byte	0x08
	.zero		1


	//   ....[44]....
        /*034c*/ 	.word	0x00000510
        /*0350*/ 	.word	0x000000ff
        /*0354*/ 	.word	0x000000b0
        /*0358*/ 	.short	0x0100
        /*035a*/ 	.byte	0x08
	.zero		1


	//   ....[45]....
        /*035c*/ 	.word	0x00000520
        /*0360*/ 	.word	0x000000ff
        /*0364*/ 	.word	0x000001d0
        /*0368*/ 	.short	0x0100
        /*036a*/ 	.byte	0x08
	.zero		1


	//   ....[46]....
        /*036c*/ 	.word	0x00000530
        /*0370*/ 	.word	0x000000ff
        /*0374*/ 	.word	0x000000b8
        /*0378*/ 	.short	0x0100
        /*037a*/ 	.byte	0x08
	.zero		1


	//   ....[47]....
        /*037c*/ 	.word	0x00000540
        /*0380*/ 	.word	0x000000ff
        /*0384*/ 	.word	0x000001d8
        /*0388*/ 	.short	0x0100
        /*038a*/ 	.byte	0x08
	.zero		1


	//   ....[48]....
        /*038c*/ 	.word	0x00000550
        /*0390*/ 	.word	0x000000ff
        /*0394*/ 	.word	0x000000c0
        /*0398*/ 	.short	0x0100
        /*039a*/ 	.byte	0x08
	.zero		1


	//   ....[49]....
        /*039c*/ 	.word	0x00000560
        /*03a0*/ 	.word	0x000000ff
        /*03a4*/ 	.word	0x000001e0
        /*03a8*/ 	.short	0x0100
        /*03aa*/ 	.byte	0x08
	.zero		1


	//   ....[50]....
        /*03ac*/ 	.word	0x00000570
        /*03b0*/ 	.word	0x000000ff
        /*03b4*/ 	.word	0x000000c8
        /*03b8*/ 	.short	0x0100
        /*03ba*/ 	.byte	0x08
	.zero		1


	//   ....[51]....
        /*03bc*/ 	.word	0x00000580
        /*03c0*/ 	.word	0x000000ff
        /*03c4*/ 	.word	0x000001e8
        /*03c8*/ 	.short	0x0100
        /*03ca*/ 	.byte	0x08
	.zero		1


	//   ....[52]....
        /*03cc*/ 	.word	0x00000590
        /*03d0*/ 	.word	0x000000ff
        /*03d4*/ 	.word	0x000000d0
        /*03d8*/ 	.short	0x0100
        /*03da*/ 	.byte	0x08
	.zero		1


	//   ....[53]....
        /*03dc*/ 	.word	0x000005a0
        /*03e0*/ 	.word	0x000000ff
        /*03e4*/ 	.word	0x000001f0
        /*03e8*/ 	.short	0x0100
        /*03ea*/ 	.byte	0x08
	.zero		1


	//   ....[54]....
        /*03ec*/ 	.word	0x000005b0
        /*03f0*/ 	.word	0x000000ff
        /*03f4*/ 	.word	0x000000d8
        /*03f8*/ 	.short	0x0100
        /*03fa*/ 	.byte	0x08
	.zero		1


	//   ....[55]....
        /*03fc*/ 	.word	0x000005c0
        /*0400*/ 	.word	0x000000ff
        /*0404*/ 	.word	0x000001f8
        /*0408*/ 	.short	0x0100
        /*040a*/ 	.byte	0x08
	.zero		1


	//   ....[56]....
        /*040c*/ 	.word	0x000005d0
        /*0410*/ 	.word	0x000000ff
        /*0414*/ 	.word	0x000000e0
        /*0418*/ 	.short	0x0100
        /*041a*/ 	.byte	0x08
	.zero		1


	//   ....[57]....
        /*041c*/ 	.word	0x000005e0
        /*0420*/ 	.word	0x000000ff
        /*0424*/ 	.word	0x00000200
        /*0428*/ 	.short	0x0100
        /*042a*/ 	.byte	0x08
	.zero		1


	//   ....[58]....
        /*042c*/ 	.word	0x000005f0
        /*0430*/ 	.word	0x000000ff
        /*0434*/ 	.word	0x000000e8
        /*0438*/ 	.short	0x0100
        /*043a*/ 	.byte	0x08
	.zero		1


	//   ....[59]....
        /*043c*/ 	.word	0x00000600
        /*0440*/ 	.word	0x000000ff
        /*0444*/ 	.word	0x00000208
        /*0448*/ 	.short	0x0100
        /*044a*/ 	.byte	0x08
	.zero		1


	//   ....[60]....
        /*044c*/ 	.word	0x00000610
        /*0450*/ 	.word	0x000000ff
        /*0454*/ 	.word	0x000000f0
        /*0458*/ 	.short	0x0100
        /*045a*/ 	.byte	0x08
	.zero		1


	//   ....[61]....
        /*045c*/ 	.word	0x00000620
        /*0460*/ 	.word	0x000000ff
        /*0464*/ 	.word	0x00000210
        /*0468*/ 	.short	0x0100
        /*046a*/ 	.byte	0x08
	.zero		1


	//   ....[62]....
        /*046c*/ 	.word	0x00000630
        /*0470*/ 	.word	0x000000ff
        /*0474*/ 	.word	0x000000f8
        /*0478*/ 	.short	0x0100
        /*047a*/ 	.byte	0x08
	.zero		1


	//   ....[63]....
        /*047c*/ 	.word	0x00000640
        /*0480*/ 	.word	0x000000ff
        /*0484*/ 	.word	0x00000218
        /*0488*/ 	.short	0x0100
        /*048a*/ 	.byte	0x08
	.zero		1


	//   ....[64]....
        /*048c*/ 	.word	0x00000650
        /*0490*/ 	.word	0x000000ff
        /*0494*/ 	.word	0x00000100
        /*0498*/ 	.short	0x0100
        /*049a*/ 	.byte	0x08
	.zero		1


	//   ....[65]....
        /*049c*/ 	.word	0x00000660
        /*04a0*/ 	.word	0x000000ff
        /*04a4*/ 	.word	0x00000220
        /*04a8*/ 	.short	0x0100
        /*04aa*/ 	.byte	0x08
	.zero		1


	//   ....[66]....
        /*04ac*/ 	.word	0x00000670
        /*04b0*/ 	.word	0x000000ff
        /*04b4*/ 	.word	0x00000108
        /*04b8*/ 	.short	0x0100
        /*04ba*/ 	.byte	0x08
	.zero		1


	//   ....[67]....
        /*04bc*/ 	.word	0x00000680
        /*04c0*/ 	.word	0x000000ff
        /*04c4*/ 	.word	0x00000228
        /*04c8*/ 	.short	0x0100
        /*04ca*/ 	.byte	0x08
	.zero		1


	//   ....[68]....
        /*04cc*/ 	.word	0x00000690
        /*04d0*/ 	.word	0x000000ff
        /*04d4*/ 	.word	0x00000110
        /*04d8*/ 	.short	0x0100
        /*04da*/ 	.byte	0x08
	.zero		1


	//   ....[69]....
        /*04dc*/ 	.word	0x000006a0
        /*04e0*/ 	.word	0x000000ff
        /*04e4*/ 	.word	0x00000230
        /*04e8*/ 	.short	0x0100
        /*04ea*/ 	.byte	0x08
	.zero		1


	//   ....[70]....
        /*04ec*/ 	.word	0x000006b0
        /*04f0*/ 	.word	0x000000ff
        /*04f4*/ 	.word	0x00000118
        /*04f8*/ 	.short	0x0100
        /*04fa*/ 	.byte	0x08
	.zero		1


	//   ....[71]....
        /*04fc*/ 	.word	0x000006c0
        /*0500*/ 	.word	0x000000ff
        /*0504*/ 	.word	0x00000238
        /*0508*/ 	.short	0x0100
        /*050a*/ 	.byte	0x08
	.zero		1


	//   ....[72]....
        /*050c*/ 	.word	0x00000b30
        /*0510*/ 	.word	0x000000ff
        /*0514*/ 	.word	0x00000250
        /*0518*/ 	.short	0x0100
        /*051a*/ 	.byte	0x06
	.zero		1


	//   ....[73]....
        /*051c*/ 	.word	0x00000bc0
        /*0520*/ 	.word	0x000000ff
        /*0524*/ 	.word	0x00000258
        /*0528*/ 	.short	0x0100
        /*052a*/ 	.byte	0x06
	.zero		1


	//   ....[74]....
        /*052c*/ 	.word	0x00001b30
        /*0530*/ 	.word	0x00000003
        /*0534*/ 	.word	0x00000000
        /*0538*/ 	.short	0x010a
        /*053a*/ 	.byte	0x3f
	.zero		1


	//   ....[75]....
        /*053c*/ 	.word	0x00001b90
        /*0540*/ 	.word	0x00000003
        /*0544*/ 	.word	0x00000000
        /*0548*/ 	.short	0x010a
        /*054a*/ 	.byte	0x3f
	.zero		1


	//   ....[76]....
        /*054c*/ 	.word	0x00001da0
        /*0550*/ 	.word	0x000000ff
        /*0554*/ 	.word	0x00000000
        /*0558*/ 	.short	0x010a
        /*055a*/ 	.byte	0x04
	.zero		1


	//   ....[77]....
        /*055c*/ 	.word	0x00001de0
        /*0560*/ 	.word	0x000000ff
        /*0564*/ 	.word	0x00000000
        /*0568*/ 	.short	0x010a
        /*056a*/ 	.byte	0x04
	.zero		1


	//   ....[78]....
        /*056c*/ 	.word	0x00001f30
        /*0570*/ 	.word	0x00000004
        /*0574*/ 	.word	0x00000000
        /*0578*/ 	.short	0x0101
        /*057a*/ 	.byte	0x3f
	.zero		1


	//   ....[79]....
        /*057c*/ 	.word	0x00002120
        /*0580*/ 	.word	0x00000000
        /*0584*/ 	.word	0x00000000
        /*0588*/ 	.short	0x0101
        /*058a*/ 	.byte	0x3f
	.zero		1


	//   ....[80]....
        /*058c*/ 	.word	0x00003fa0
        /*0590*/ 	.word	0x0000000f
        /*0594*/ 	.word	0x00000120
        /*0598*/ 	.short	0x010a
        /*059a*/ 	.byte	0x3f
	.zero		1


	//   ....[81]....
        /*059c*/ 	.word	0x00004320
        /*05a0*/ 	.word	0x00000005
        /*05a4*/ 	.word	0x00000258
        /*05a8*/ 	.short	0x0101
        /*05aa*/ 	.byte	0x3f
	.zero		1


	//   ....[82]....
        /*05ac*/ 	.word	0x00004a90
        /*05b0*/ 	.word	0x00000005
        /*05b4*/ 	.word	0x00000000
        /*05b8*/ 	.short	0x010a
        /*05ba*/ 	.byte	0x3f
	.zero		1


	//   ....[83]....
        /*05bc*/ 	.word	0x00004b10
        /*05c0*/ 	.word	0x00000009
        /*05c4*/ 	.word	0x00000000
        /*05c8*/ 	.short	0x010a
        /*05ca*/ 	.byte	0x3f
	.zero		1


	//   ....[84]....
        /*05cc*/ 	.word	0x00004ba0
        /*05d0*/ 	.word	0x00000008
        /*05d4*/ 	.word	0x00000000
        /*05d8*/ 	.short	0x010a
        /*05da*/ 	.byte	0x3f
	.zero		1


	//   ....[85]....
        /*05dc*/ 	.word	0x00004c30
        /*05e0*/ 	.word	0x00000009
        /*05e4*/ 	.word	0x00000000
        /*05e8*/ 	.short	0x010a
        /*05ea*/ 	.byte	0x3f
	.zero		1


	//   ....[86]....
        /*05ec*/ 	.word	0x00004cc0
        /*05f0*/ 	.word	0x00000008
        /*05f4*/ 	.word	0x00000000
        /*05f8*/ 	.short	0x010a
        /*05fa*/ 	.byte	0x3f
	.zero		1


	//   ....[87]....
        /*05fc*/ 	.word	0x00004d50
        /*0600*/ 	.word	0x00000009
        /*0604*/ 	.word	0x00000000
        /*0608*/ 	.short	0x010a
        /*060a*/ 	.byte	0x3f
	.zero		1


	//   ....[88]....
        /*060c*/ 	.word	0x00004de0
        /*0610*/ 	.word	0x00000008
        /*0614*/ 	.word	0x00000000
        /*0618*/ 	.short	0x010a
        /*061a*/ 	.byte	0x3f
	.zero		1


	//   ....[89]....
        /*061c*/ 	.word	0x00004e70
        /*0620*/ 	.word	0x00000009
        /*0624*/ 	.word	0x00000000
        /*0628*/ 	.short	0x010a
        /*062a*/ 	.byte	0x3f
	.zero		1


	//   ....[90]....
        /*062c*/ 	.word	0x00004f00
        /*0630*/ 	.word	0x00000008
        /*0634*/ 	.word	0x00000000
        /*0638*/ 	.short	0x010a
        /*063a*/ 	.byte	0x3f
	.zero		1


	//   ....[91]....
        /*063c*/ 	.word	0x00004f90
        /*0640*/ 	.word	0x00000009
        /*0644*/ 	.word	0x00000000
        /*0648*/ 	.short	0x010a
        /*064a*/ 	.byte	0x3f
	.zero		1


	//   ....[92]....
        /*064c*/ 	.word	0x00005020
        /*0650*/ 	.word	0x00000008
        /*0654*/ 	.word	0x00000000
        /*0658*/ 	.short	0x010a
        /*065a*/ 	.byte	0x3f
	.zero		1


	//   ....[93]....
        /*065c*/ 	.word	0x000050b0
        /*0660*/ 	.word	0x00000009
        /*0664*/ 	.word	0x00000000
        /*0668*/ 	.short	0x010a
        /*066a*/ 	.byte	0x3f
	.zero		1


	//   ....[94]....
        /*066c*/ 	.word	0x00005140
        /*0670*/ 	.word	0x00000008
        /*0674*/ 	.word	0x00000000
        /*0678*/ 	.short	0x010a
        /*067a*/ 	.byte	0x3f
	.zero		1


	//   ....[95]....
        /*067c*/ 	.word	0x000051d0
        /*0680*/ 	.word	0x00000009
        /*0684*/ 	.word	0x00000000
        /*0688*/ 	.short	0x010a
        /*068a*/ 	.byte	0x3f
	.zero		1


	//   ....[96]....
        /*068c*/ 	.word	0x00005260
        /*0690*/ 	.word	0x00000008
        /*0694*/ 	.word	0x00000000
        /*0698*/ 	.short	0x010a
        /*069a*/ 	.byte	0x3f
	.zero		1


	//   ....[97]....
        /*069c*/ 	.word	0x000052f0
        /*06a0*/ 	.word	0x00000009
        /*06a4*/ 	.word	0x00000000
        /*06a8*/ 	.short	0x010a
        /*06aa*/ 	.byte	0x3f
	.zero		1


	//   ....[98]....
        /*06ac*/ 	.word	0x00005380
        /*06b0*/ 	.word	0x00000008
        /*06b4*/ 	.word	0x00000000
        /*06b8*/ 	.short	0x010a
        /*06ba*/ 	.byte	0x3f
	.zero		1


	//   ....[99]....
        /*06bc*/ 	.word	0x00005410
        /*06c0*/ 	.word	0x00000009
        /*06c4*/ 	.word	0x00000000
        /*06c8*/ 	.short	0x010a
        /*06ca*/ 	.byte	0x3f
	.zero		1


	//   ....[100]....
        /*06cc*/ 	.word	0x000054a0
        /*06d0*/ 	.word	0x00000008
        /*06d4*/ 	.word	0x00000000
        /*06d8*/ 	.short	0x010a
        /*06da*/ 	.byte	0x3f
	.zero		1


	//   ....[101]....
        /*06dc*/ 	.word	0x00005530
        /*06e0*/ 	.word	0x00000009
        /*06e4*/ 	.word	0x00000000
        /*06e8*/ 	.short	0x010a
        /*06ea*/ 	.byte	0x3f
	.zero		1


	//   ....[102]....
        /*06ec*/ 	.word	0x000055c0
        /*06f0*/ 	.word	0x00000008
        /*06f4*/ 	.word	0x00000000
        /*06f8*/ 	.short	0x010a
        /*06fa*/ 	.byte	0x3f
	.zero		1


	//   ....[103]....
        /*06fc*/ 	.word	0x00005650
        /*0700*/ 	.word	0x00000009
        /*0704*/ 	.word	0x00000000
        /*0708*/ 	.short	0x010a
        /*070a*/ 	.byte	0x3f
	.zero		1


	//   ....[104]....
        /*070c*/ 	.word	0x000056e0
        /*0710*/ 	.word	0x00000008
        /*0714*/ 	.word	0x00000000
        /*0718*/ 	.short	0x010a
        /*071a*/ 	.byte	0x3f
	.zero		1


	//   ....[105]....
        /*071c*/ 	.word	0x00005770
        /*0720*/ 	.word	0x00000009
        /*0724*/ 	.word	0x00000000
        /*0728*/ 	.short	0x010a
        /*072a*/ 	.byte	0x3f
	.zero		1


	//   ....[106]....
        /*072c*/ 	.word	0x00005800
        /*0730*/ 	.word	0x00000008
        /*0734*/ 	.word	0x00000000
        /*0738*/ 	.short	0x010a
        /*073a*/ 	.byte	0x3f
	.zero		1


	//   ....[107]....
        /*073c*/ 	.word	0x00005890
        /*0740*/ 	.word	0x00000009
        /*0744*/ 	.word	0x00000000
        /*0748*/ 	.short	0x010a
        /*074a*/ 	.byte	0x3f
	.zero		1


	//   ....[108]....
        /*074c*/ 	.word	0x00005920
        /*0750*/ 	.word	0x00000008
        /*0754*/ 	.word	0x00000000
        /*0758*/ 	.short	0x010a
        /*075a*/ 	.byte	0x3f
	.zero		1


	//   ....[109]....
        /*075c*/ 	.word	0x000059b0
        /*0760*/ 	.word	0x00000009
        /*0764*/ 	.word	0x00000000
        /*0768*/ 	.short	0x010a
        /*076a*/ 	.byte	0x3f
	.zero		1


	//   ....[110]....
        /*076c*/ 	.word	0x00005a40
        /*0770*/ 	.word	0x00000008
        /*0774*/ 	.word	0x00000000
        /*0778*/ 	.short	0x010a
        /*077a*/ 	.byte	0x3f
	.zero		1


	//   ....[111]....
        /*077c*/ 	.word	0x00005ad0
        /*0780*/ 	.word	0x00000009
        /*0784*/ 	.word	0x00000000
        /*0788*/ 	.short	0x010a
        /*078a*/ 	.byte	0x3f
	.zero		1


	//   ....[112]....
        /*078c*/ 	.word	0x00005b60
        /*0790*/ 	.word	0x00000008
        /*0794*/ 	.word	0x00000000
        /*0798*/ 	.short	0x010a
        /*079a*/ 	.byte	0x3f
	.zero		1


	//   ....[113]....
        /*079c*/ 	.word	0x00005bf0
        /*07a0*/ 	.word	0x00000009
        /*07a4*/ 	.word	0x00000000
        /*07a8*/ 	.short	0x010a
        /*07aa*/ 	.byte	0x3f
	.zero		1


	//   ....[114]....
        /*07ac*/ 	.word	0x00005c80
        /*07b0*/ 	.word	0x00000008
        /*07b4*/ 	.word	0x00000000
        /*07b8*/ 	.short	0x010a
        /*07ba*/ 	.byte	0x3f
	.zero		1


	//   ....[115]....
        /*07bc*/ 	.word	0x00005d10
        /*07c0*/ 	.word	0x00000009
        /*07c4*/ 	.word	0x00000000
        /*07c8*/ 	.short	0x010a
        /*07ca*/ 	.byte	0x3f
	.zero		1


	//   ....[116]....
        /*07cc*/ 	.word	0x00005da0
        /*07d0*/ 	.word	0x00000006
        /*07d4*/ 	.word	0x00000000
        /*07d8*/ 	.short	0x010a
        /*07da*/ 	.byte	0x3f
	.zero		1


	//   ....[117]....
        /*07dc*/ 	.word	0x00005e30
        /*07e0*/ 	.word	0x00000003
        /*07e4*/ 	.word	0x00000000
        /*07e8*/ 	.short	0x010a
        /*07ea*/ 	.byte	0x3f
	.zero		1


	//   ....[118]....
        /*07ec*/ 	.word	0x00005e90
        /*07f0*/ 	.word	0x00000003
        /*07f4*/ 	.word	0x00000000
        /*07f8*/ 	.short	0x010a
        /*07fa*/ 	.byte	0x3f
	.zero		1


	//   ....[119]....
        /*07fc*/ 	.word	0x00005ef0
        /*0800*/ 	.word	0x00000004
        /*0804*/ 	.word	0x00000000
        /*0808*/ 	.short	0x010a
        /*080a*/ 	.byte	0x3f
	.zero		1


	//   ....[120]....
        /*080c*/ 	.word	0x00005fc0
        /*0810*/ 	.word	0x0000000f
        /*0814*/ 	.word	0x00000120
        /*0818*/ 	.short	0x010a
        /*081a*/ 	.byte	0x3f
	.zero		1


	//   ....[121]....
        /*081c*/ 	.word	0x00006090
        /*0820*/ 	.word	0x00000005
        /*0824*/ 	.word	0x00000000
        /*0828*/ 	.short	0x010a
        /*082a*/ 	.byte	0x3f
	.zero		1


	//   ....[122]....
        /*082c*/ 	.word	0x000060e0
        /*0830*/ 	.word	0x00000009
        /*0834*/ 	.word	0x00000000
        /*0838*/ 	.short	0x010a
        /*083a*/ 	.byte	0x3f
	.zero		1


	//   ....[123]....
        /*083c*/ 	.word	0x00006130
        /*0840*/ 	.word	0x00000008
        /*0844*/ 	.word	0x00000000
        /*0848*/ 	.short	0x010a
        /*084a*/ 	.byte	0x3f
	.zero		1


	//   ....[124]....
        /*084c*/ 	.word	0x00006180
        /*0850*/ 	.word	0x00000009
        /*0854*/ 	.word	0x00000000
        /*0858*/ 	.short	0x010a
        /*085a*/ 	.byte	0x3f
	.zero		1


	//   ....[125]....
        /*085c*/ 	.word	0x000061d0
        /*0860*/ 	.word	0x00000008
        /*0864*/ 	.word	0x00000000
        /*0868*/ 	.short	0x010a
        /*086a*/ 	.byte	0x3f
	.zero		1


	//   ....[126]....
        /*086c*/ 	.word	0x00006220
        /*0870*/ 	.word	0x00000009
        /*0874*/ 	.word	0x00000000
        /*0878*/ 	.short	0x010a
        /*087a*/ 	.byte	0x3f
	.zero		1


	//   ....[127]....
        /*087c*/ 	.word	0x00006270
        /*0880*/ 	.word	0x00000008
        /*0884*/ 	.word	0x00000000
        /*0888*/ 	.short	0x010a
        /*088a*/ 	.byte	0x3f
	.zero		1


	//   ....[128]....
        /*088c*/ 	.word	0x000062c0
        /*0890*/ 	.word	0x00000009
        /*0894*/ 	.word	0x00000000
        /*0898*/ 	.short	0x010a
        /*089a*/ 	.byte	0x3f
	.zero		1


	//   ....[129]....
        /*089c*/ 	.word	0x00006310
        /*08a0*/ 	.word	0x00000008
        /*08a4*/ 	.word	0x00000000
        /*08a8*/ 	.short	0x010a
        /*08aa*/ 	.byte	0x3f
	.zero		1


	//   ....[130]....
        /*08ac*/ 	.word	0x00006360
        /*08b0*/ 	.word	0x00000009
        /*08b4*/ 	.word	0x00000000
        /*08b8*/ 	.short	0x010a
        /*08ba*/ 	.byte	0x3f
	.zero		1


	//   ....[131]....
        /*08bc*/ 	.word	0x000063b0
        /*08c0*/ 	.word	0x00000008
        /*08c4*/ 	.word	0x00000000
        /*08c8*/ 	.short	0x010a
        /*08ca*/ 	.byte	0x3f
	.zero		1


	//   ....[132]....
        /*08cc*/ 	.word	0x00006400
        /*08d0*/ 	.word	0x00000009
        /*08d4*/ 	.word	0x00000000
        /*08d8*/ 	.short	0x010a
        /*08da*/ 	.byte	0x3f
	.zero		1


	//   ....[133]....
        /*08dc*/ 	.word	0x00006450
        /*08e0*/ 	.word	0x00000008
        /*08e4*/ 	.word	0x00000000
        /*08e8*/ 	.short	0x010a
        /*08ea*/ 	.byte	0x3f
	.zero		1


	//   ....[134]....
        /*08ec*/ 	.word	0x000064a0
        /*08f0*/ 	.word	0x00000009
        /*08f4*/ 	.word	0x00000000
        /*08f8*/ 	.short	0x010a
        /*08fa*/ 	.byte	0x3f
	.zero		1


	//   ....[135]....
        /*08fc*/ 	.word	0x000064f0
        /*0900*/ 	.word	0x00000008
        /*0904*/ 	.word	0x00000000
        /*0908*/ 	.short	0x010a
        /*090a*/ 	.byte	0x3f
	.zero		1


	//   ....[136]....
        /*090c*/ 	.word	0x00006540
        /*0910*/ 	.word	0x00000009
        /*0914*/ 	.word	0x00000000
        /*0918*/ 	.short	0x010a
        /*091a*/ 	.byte	0x3f
	.zero		1


	//   ....[137]....
        /*091c*/ 	.word	0x00006590
        /*0920*/ 	.word	0x00000008
        /*0924*/ 	.word	0x00000000
        /*0928*/ 	.short	0x010a
        /*092a*/ 	.byte	0x3f
	.zero		1


	//   ....[138]....
        /*092c*/ 	.word	0x000065e0
        /*0930*/ 	.word	0x00000009
        /*0934*/ 	.word	0x00000000
        /*0938*/ 	.short	0x010a
        /*093a*/ 	.byte	0x3f
	.zero		1


	//   ....[139]....
        /*093c*/ 	.word	0x00006630
        /*0940*/ 	.word	0x00000008
        /*0944*/ 	.word	0x00000000
        /*0948*/ 	.short	0x010a
        /*094a*/ 	.byte	0x3f
	.zero		1


	//   ....[140]....
        /*094c*/ 	.word	0x00006680
        /*0950*/ 	.word	0x00000009
        /*0954*/ 	.word	0x00000000
        /*0958*/ 	.short	0x010a
        /*095a*/ 	.byte	0x3f
	.zero		1


	//   ....[141]....
        /*095c*/ 	.word	0x000066d0
        /*0960*/ 	.word	0x00000008
        /*0964*/ 	.word	0x00000000
        /*0968*/ 	.short	0x010a
        /*096a*/ 	.byte	0x3f
	.zero		1


	//   ....[142]....
        /*096c*/ 	.word	0x00006720
        /*0970*/ 	.word	0x00000009
        /*0974*/ 	.word	0x00000000
        /*0978*/ 	.short	0x010a
        /*097a*/ 	.byte	0x3f
	.zero		1


	//   ....[143]....
        /*097c*/ 	.word	0x00006770
        /*0980*/ 	.word	0x00000008
        /*0984*/ 	.word	0x00000000
        /*0988*/ 	.short	0x010a
        /*098a*/ 	.byte	0x3f
	.zero		1


	//   ....[144]....
        /*098c*/ 	.word	0x000067c0
        /*0990*/ 	.word	0x00000009
        /*0994*/ 	.word	0x00000000
        /*0998*/ 	.short	0x010a
        /*099a*/ 	.byte	0x3f
	.zero		1


	//   ....[145]....
        /*099c*/ 	.word	0x00006810
        /*09a0*/ 	.word	0x00000008
        /*09a4*/ 	.word	0x00000000
        /*09a8*/ 	.short	0x010a
        /*09aa*/ 	.byte	0x3f
	.zero		1


	//   ....[146]....
        /*09ac*/ 	.word	0x00006860
        /*09b0*/ 	.word	0x00000009
        /*09b4*/ 	.word	0x00000000
        /*09b8*/ 	.short	0x010a
        /*09ba*/ 	.byte	0x3f
	.zero		1


	//   ....[147]....
        /*09bc*/ 	.word	0x000068b0
        /*09c0*/ 	.word	0x00000008
        /*09c4*/ 	.word	0x00000000
        /*09c8*/ 	.short	0x010a
        /*09ca*/ 	.byte	0x3f
	.zero		1


	//   ....[148]....
        /*09cc*/ 	.word	0x00006900
        /*09d0*/ 	.word	0x00000009
        /*09d4*/ 	.word	0x00000000
        /*09d8*/ 	.short	0x010a
        /*09da*/ 	.byte	0x3f
	.zero		1


	//   ....[149]....
        /*09dc*/ 	.word	0x00006950
        /*09e0*/ 	.word	0x00000008
        /*09e4*/ 	.word	0x00000000
        /*09e8*/ 	.short	0x010a
        /*09ea*/ 	.byte	0x3f
	.zero		1


	//   ....[150]....
        /*09ec*/ 	.word	0x000069a0
        /*09f0*/ 	.word	0x00000009
        /*09f4*/ 	.word	0x00000000
        /*09f8*/ 	.short	0x010a
        /*09fa*/ 	.byte	0x3f
	.zero		1


	//   ....[151]....
        /*09fc*/ 	.word	0x000069f0
        /*0a00*/ 	.word	0x00000008
        /*0a04*/ 	.word	0x00000000
        /*0a08*/ 	.short	0x010a
        /*0a0a*/ 	.byte	0x3f
	.zero		1


	//   ....[152]....
        /*0a0c*/ 	.word	0x00006a40
        /*0a10*/ 	.word	0x00000009
        /*0a14*/ 	.word	0x00000000
        /*0a18*/ 	.short	0x010a
        /*0a1a*/ 	.byte	0x3f
	.zero		1


	//   ....[153]....
        /*0a1c*/ 	.word	0x00006a90
        /*0a20*/ 	.word	0x00000008
        /*0a24*/ 	.word	0x00000000
        /*0a28*/ 	.short	0x010a
        /*0a2a*/ 	.byte	0x3f
	.zero		1


	//   ....[154]....
        /*0a2c*/ 	.word	0x00006ae0
        /*0a30*/ 	.word	0x00000009
        /*0a34*/ 	.word	0x00000000
        /*0a38*/ 	.short	0x010a
        /*0a3a*/ 	.byte	0x3f
	.zero		1


	//   ....[155]....
        /*0a3c*/ 	.word	0x00006b30
        /*0a40*/ 	.word	0x00000006
        /*0a44*/ 	.word	0x00000000
        /*0a48*/ 	.short	0x010a
        /*0a4a*/ 	.byte	0x3f
	.zero		1


	//----- nvinfo : EIATTR_NUM_MBARRIERS
	.align		4
.L_35:
        /*0a4c*/ 	.byte	0x03, 0x38
        /*0a4e*/ 	.short	0x004a


	//----- nvinfo : EIATTR_EXIT_INSTR_OFFSETS
	.align		4
        /*0a50*/ 	.byte	0x04, 0x1c
        /*0a52*/ 	.short	(.L_37 - .L_36)


	//   ....[0]....
.L_36:
        /*0a54*/ 	.word	0x00000e00


	//   ....[1]....
        /*0a58*/ 	.word	0x00001600


	//   ....[2]....
        /*0a5c*/ 	.word	0x00003730


	//   ....[3]....
        /*0a60*/ 	.word	0x00003c80


	//   ....[4]....
        /*0a64*/ 	.word	0x00005e80


	//----- nvinfo : EIATTR_MAX_THREADS
	.align		4
.L_37:
        /*0a68*/ 	.byte	0x04, 0x05
        /*0a6a*/ 	.short	(.L_39 - .L_38)
.L_38:
        /*0a6c*/ 	.word	0x00000180
        /*0a70*/ 	.word	0x00000001
        /*0a74*/ 	.word	0x00000001


	//----- nvinfo : EIATTR_CRS_STACK_SIZE
	.align		4
.L_39:
        /*0a78*/ 	.byte	0x04, 0x1e
        /*0a7a*/ 	.short	(.L_41 - .L_40)
.L_40:
        /*0a7c*/ 	.word	0x00000000


	//----- nvinfo : EIATTR_CBANK_PARAM_SIZE
	.align		4
.L_41:
        /*0a80*/ 	.byte	0x03, 0x19
        /*0a82*/ 	.short	0x0470


	//----- nvinfo : EIATTR_PARAM_CBANK
	.align		4
        /*0a84*/ 	.byte	0x04, 0x0a
        /*0a86*/ 	.short	(.L_43 - .L_42)
	.align		4
.L_42:
        /*0a88*/ 	.word	index@(.nv.constant0._ZN7cutlass13device_kernelINS_4gemm6kernel13GemmUniversalIN4cute5tupleIJiiiiEEENS1_10collective13CollectiveMmaINS1_34MainloopSm90TmaGmmaWarpSpecializedILi36ENS5_IJNS4_1CILi2EEENSA_ILi1EEESC_EEENS1_35KernelTmaWarpSpecializedCooperativeEEENS5_IJNSA_ILi192EEENSA_ILi8EEENSA_ILi16EEEEEENS_10bfloat16_tENS5_IJlSC_lEEESK_SL_NS4_8TiledMMAINS4_8MMA_AtomIJNS4_4SM904GMMA26MMA_64x8x16_F32BF16BF16_SSILNSP_5MajorE0ELSR_0ELNSP_7ScaleInE1ELSS_1EEEEEENS4_6LayoutISD_NS5_IJSC_NSA_ILi0EEESW_EEEEENS5_IJNS4_10UnderscoreESZ_SZ_EEEEENS4_13SM90_TMA_LOADENS4_14ComposedLayoutINS4_7SwizzleILi1ELi4ELi3EEENS4_18smem_ptr_flag_bitsILi16EEENSV_INS5_IJSH_SI_EEENS5_IJSI_SC_EEEEEEEvNS4_8identityENS4_23SM90_TMA_LOAD_MULTICASTES1B_vS1C_EENS_8epilogue10collective6detail29Sm90TmaWarpSpecializedAdapterINS1G_15DefaultEpilogueISK_SL_SL_NS1F_6thread17LinearCombinationISK_Li1EffLNS1K_9ScaleType4KindE0ELNS_15FloatRoundStyleE2ESK_EENS1_15EpilogueDefaultEEEEEvvEEEEvNT_6ParamsE)
        /*0a8c*/ 	.short	0x0210
        /*0a8e*/ 	.short	0x0470


	//----- nvinfo : EIATTR_SW_WAR
	.align		4
.L_43:
        /*0a90*/ 	.byte	0x04, 0x36
        /*0a92*/ 	.short	(.L_45 - .L_44)
.L_44:
        /*0a94*/ 	.word	0x00000008
.L_45:


//--------------------- .nv.callgraph             --------------------------
	.section	.nv.callgraph,"",@"SHT_CUDA_CALLGRAPH"
	.align	4
	.sectionentsize	8
	.align		4
        /*0000*/ 	.word	0x00000000
	.align		4
        /*0004*/ 	.word	0xffffffff
	.align		4
        /*0008*/ 	.word	index@(_ZN7cutlass13device_kernelINS_4gemm6kernel13GemmUniversalIN4cute5tupleIJiiiiEEENS1_10collective13CollectiveMmaINS1_34MainloopSm90TmaGmmaWarpSpecializedILi36ENS5_IJNS4_1CILi2EEENSA_ILi1EEESC_EEENS1_35KernelTmaWarpSpecializedCooperativeEEENS5_IJNSA_ILi192EEENSA_ILi8EEENSA_ILi16EEEEEENS_10bfloat16_tENS5_IJlSC_lEEESK_SL_NS4_8TiledMMAINS4_8MMA_AtomIJNS4_4SM904GMMA26MMA_64x8x16_F32BF16BF16_SSILNSP_5MajorE0ELSR_0ELNSP_7ScaleInE1ELSS_1EEEEEENS4_6LayoutISD_NS5_IJSC_NSA_ILi0EEESW_EEEEENS5_IJNS4_10UnderscoreESZ_SZ_EEEEENS4_13SM90_TMA_LOADENS4_14ComposedLayoutINS4_7SwizzleILi1ELi4ELi3EEENS4_18smem_ptr_flag_bitsILi16EEENSV_INS5_IJSH_SI_EEENS5_IJSI_SC_EEEEEEEvNS4_8identityENS4_23SM90_TMA_LOAD_MULTICASTES1B_vS1C_EENS_8epilogue10collective6detail29Sm90TmaWarpSpecializedAdapterINS1G_15DefaultEpilogueISK_SL_SL_NS1F_6thread17LinearCombinationISK_Li1EffLNS1K_9ScaleType4KindE0ELNS_15FloatRoundStyleE2ESK_EENS1_15EpilogueDefaultEEEEEvvEEEEvNT_6ParamsE)
	.align		4
        /*000c*/ 	.word	index@(__assertfail)
	.align		4
        /*0010*/ 	.word	0x00000000
	.align		4
        /*0014*/ 	.word	0xfffffffe
	.align		4
        /*0018*/ 	.word	0x00000000
	.align		4
        /*001c*/ 	.word	0xfffffffd
	.align		4
        /*0020*/ 	.word	0x00000000
	.align		4
        /*0024*/ 	.word	0xfffffffc


//--------------------- .nv.constant4             --------------------------
	.section	.nv.constant4,"a",@progbits
	.align	8
	.align		8
.nv.constant4:
        /*0000*/ 	.dword	__assertfail
	.align		8
        /*0008*/ 	.dword	__unnamed_1
	.align		8
        /*0010*/ 	.dword	_ZN39_INTERNAL_7b177cd6_4_k_cu_ff8ec1d4_54194cuda3std3__45__cpo5beginE
	.align		8
        /*0018*/ 	.dword	_ZN39_INTERNAL_7b177cd6_4_k_cu_ff8ec1d4_54194cuda3std3__45__cpo3endE
	.align		8
        /*0020*/ 	.dword	_ZN39_INTERNAL_7b177cd6_4_k_cu_ff8ec1d4_54194cuda3std3__45__cpo6cbeginE
	.align		8
        /*0028*/ 	.dword	_ZN39_INTERNAL_7b177cd6_4_k_cu_ff8ec1d4_54194cuda3std3__45__cpo4cendE
	.align		8
        /*0030*/ 	.dword	_ZN39_INTERNAL_7b177cd6_4_k_cu_ff8ec1d4_54194cuda3std3__441_GLOBAL__N__7b177cd6_4_k_cu_ff8ec1d4_54196ignoreE
	.align		8
        /*0038*/ 	.dword	_ZN39_INTERNAL_7b177cd6_4_k_cu_ff8ec1d4_54194cuda3std3__419piecewise_constructE
	.align		8
        /*0040*/ 	.dword	_ZN39_INTERNAL_7b177cd6_4_k_cu_ff8ec1d4_54194cuda3std3__48in_placeE
	.align		8
        /*0048*/ 	.dword	_ZN39_INTERNAL_7b177cd6_4_k_cu_ff8ec1d4_54194cuda3std6ranges3__45__cpo4swapE
	.align		8
        /*0050*/ 	.dword	_ZN39_INTERNAL_7b177cd6_4_k_cu_ff8ec1d4_54194cuda3std6ranges3__45__cpo9iter_moveE
	.align		8
        /*0058*/ 	.dword	_ZN39_INTERNAL_7b177cd6_4_k_cu_ff8ec1d4_54194cute7productE
	.align		8
        /*0060*/ 	.dword	_ZN39_INTERNAL_7b177cd6_4_k_cu_ff8ec1d4_54194cute1_E
	.align		8
        /*0068*/ 	.dword	$str$22
	.align		8
        /*0070*/ 	.dword	$str$23


//--------------------- .text._ZN7cutlass13device_kernelINS_4gemm6kernel13GemmUniversalIN4cute5tupleIJiiiiEEENS1_10collective13CollectiveMmaINS1_34MainloopSm90TmaGmmaWarpSpecializedILi36ENS5_IJNS4_1CILi2EEENSA_ILi1EEESC_EEENS1_35KernelTmaWarpSpecializedCooperativeEEENS5_IJNSA_ILi192EEENSA_ILi8EEENSA_ILi16EEEEEENS_10bfloat16_tENS5_IJlSC_lEEESK_SL_NS4_8TiledMMAINS4_8MMA_AtomIJNS4_4SM904GMMA26MMA_64x8x16_F32BF16BF16_SSILNSP_5MajorE0ELSR_0ELNSP_7ScaleInE1ELSS_1EEEEEENS4_6LayoutISD_NS5_IJSC_NSA_ILi0EEESW_EEEEENS5_IJNS4_10UnderscoreESZ_SZ_EEEEENS4_13SM90_TMA_LOADENS4_14ComposedLayoutINS4_7SwizzleILi1ELi4ELi3EEENS4_18smem_ptr_flag_bitsILi16EEENSV_INS5_IJSH_SI_EEENS5_IJSI_SC_EEEEEEEvNS4_8identityENS4_23SM90_TMA_LOAD_MULTICASTES1B_vS1C_EENS_8epilogue10collective6detail29Sm90TmaWarpSpecializedAdapterINS1G_15DefaultEpilogueISK_SL_SL_NS1F_6thread17LinearCombinationISK_Li1EffLNS1K_9ScaleType4KindE0ELNS_15FloatRoundStyleE2ESK_EENS1_15EpilogueDefaultEEEEEvvEEEEvNT_6ParamsE --------------------------
	.section	.text._ZN7cutlass13device_kernelINS_4gemm6kernel13GemmUniversalIN4cute5tupleIJiiiiEEENS1_10collective13CollectiveMmaINS1_34MainloopSm90TmaGmmaWarpSpecializedILi36ENS5_IJNS4_1CILi2EEENSA_ILi1EEESC_EEENS1_35KernelTmaWarpSpecializedCooperativeEEENS5_IJNSA_ILi192EEENSA_ILi8EEENSA_ILi16EEEEEENS_10bfloat16_tENS5_IJlSC_lEEESK_SL_NS4_8TiledMMAINS4_8MMA_AtomIJNS4_4SM904GMMA26MMA_64x8x16_F32BF16BF16_SSILNSP_5MajorE0ELSR_0ELNSP_7ScaleInE1ELSS_1EEEEEENS4_6LayoutISD_NS5_IJSC_NSA_ILi0EEESW_EEEEENS5_IJNS4_10UnderscoreESZ_SZ_EEEEENS4_13SM90_TMA_LOADENS4_14ComposedLayoutINS4_7SwizzleILi1ELi4ELi3EEENS4_18smem_ptr_flag_bitsILi16EEENSV_INS5_IJSH_SI_EEENS5_IJSI_SC_EEEEEEEvNS4_8identityENS4_23SM90_TMA_LOAD_MULTICASTES1B_vS1C_EENS_8epilogue10collective6detail29Sm90TmaWarpSpecializedAdapterINS1G_15DefaultEpilogueISK_SL_SL_NS1F_6thread17LinearCombinationISK_Li1EffLNS1K_9ScaleType4KindE0ELNS_15FloatRoundStyleE2ESK_EENS1_15EpilogueDefaultEEEEEvvEEEEvNT_6ParamsE,"ax",@progbits
	.align	128
.text._ZN7cutlass13device_kernelINS_4gemm6kernel13GemmUniversalIN4cute5tupleIJiiiiEEENS1_10collective13CollectiveMmaINS1_34MainloopSm90TmaGmmaWarpSpecializedILi36ENS5_IJNS4_1CILi2EEENSA_ILi1EEESC_EEENS1_35KernelTmaWarpSpecializedCooperativeEEENS5_IJNSA_ILi192EEENSA_ILi8EEENSA_ILi16EEEEEENS_10bfloat16_tENS5_IJlSC_lEEESK_SL_NS4_8TiledMMAINS4_8MMA_AtomIJNS4_4SM904GMMA26MMA_64x8x16_F32BF16BF16_SSILNSP_5MajorE0ELSR_0ELNSP_7ScaleInE1ELSS_1EEEEEENS4_6LayoutISD_NS5_IJSC_NSA_ILi0EEESW_EEEEENS5_IJNS4_10UnderscoreESZ_SZ_EEEEENS4_13SM90_TMA_LOADENS4_14ComposedLayoutINS4_7SwizzleILi1ELi4ELi3EEENS4_18smem_ptr_flag_bitsILi16EEENSV_INS5_IJSH_SI_EEENS5_IJSI_SC_EEEEEEEvNS4_8identityENS4_23SM90_TMA_LOAD_MULTICASTES1B_vS1C_EENS_8epilogue10collective6detail29Sm90TmaWarpSpecializedAdapterINS1G_15DefaultEpilogueISK_SL_SL_NS1F_6thread17LinearCombinationISK_Li1EffLNS1K_9ScaleType4KindE0ELNS_15FloatRoundStyleE2ESK_EENS1_15EpilogueDefaultEEEEEvvEEEEvNT_6ParamsE:
        .type           _ZN7cutlass13device_kernelINS_4gemm6kernel13GemmUniversalIN4cute5tupleIJiiiiEEENS1_10collective13CollectiveMmaINS1_34MainloopSm90TmaGmmaWarpSpecializedILi36ENS5_IJNS4_1CILi2EEENSA_ILi1EEESC_EEENS1_35KernelTmaWarpSpecializedCooperativeEEENS5_IJNSA_ILi192EEENSA_ILi8EEENSA_ILi16EEEEEENS_10bfloat16_tENS5_IJlSC_lEEESK_SL_NS4_8TiledMMAINS4_8MMA_AtomIJNS4_4SM904GMMA26MMA_64x8x16_F32BF16BF16_SSILNSP_5MajorE0ELSR_0ELNSP_7ScaleInE1ELSS_1EEEEEENS4_6LayoutISD_NS5_IJSC_NSA_ILi0EEESW_EEEEENS5_IJNS4_10UnderscoreESZ_SZ_EEEEENS4_13SM90_TMA_LOADENS4_14ComposedLayoutINS4_7SwizzleILi1ELi4ELi3EEENS4_18smem_ptr_flag_bitsILi16EEENSV_INS5_IJSH_SI_EEENS5_IJSI_SC_EEEEEEEvNS4_8identityENS4_23SM90_TMA_LOAD_MULTICASTES1B_vS1C_EENS_8epilogue10collective6detail29Sm90TmaWarpSpecializedAdapterINS1G_15DefaultEpilogueISK_SL_SL_NS1F_6thread17LinearCombinationISK_Li1EffLNS1K_9ScaleType4KindE0ELNS_15FloatRoundStyleE2ESK_EENS1_15EpilogueDefaultEEEEEvvEEEEvNT_6ParamsE,@function
        .size           _ZN7cutlass13device_kernelINS_4gemm6kernel13GemmUniversalIN4cute5tupleIJiiiiEEENS1_10collective13CollectiveMmaINS1_34MainloopSm90TmaGmmaWarpSpecializedILi36ENS5_IJNS4_1CILi2EEENSA_ILi1EEESC_EEENS1_35KernelTmaWarpSpecializedCooperativeEEENS5_IJNSA_ILi192EEENSA_ILi8EEENSA_ILi16EEEEEENS_10bfloat16_tENS5_IJlSC_lEEESK_SL_NS4_8TiledMMAINS4_8MMA_AtomIJNS4_4SM904GMMA26MMA_64x8x16_F32BF16BF16_SSILNSP_5MajorE0ELSR_0ELNSP_7ScaleInE1ELSS_1EEEEEENS4_6LayoutISD_NS5_IJSC_NSA_ILi0EEESW_EEEEENS5_IJNS4_10UnderscoreESZ_SZ_EEEEENS4_13SM90_TMA_LOADENS4_14ComposedLayoutINS4_7SwizzleILi1ELi4ELi3EEENS4_18smem_ptr_flag_bitsILi16EEENSV_INS5_IJSH_SI_EEENS5_IJSI_SC_EEEEEEEvNS4_8identityENS4_23SM90_TMA_LOAD_MULTICASTES1B_vS1C_EENS_8epilogue10collective6detail29Sm90TmaWarpSpecializedAdapterINS1G_15DefaultEpilogueISK_SL_SL_NS1F_6thread17LinearCombinationISK_Li1EffLNS1K_9ScaleType4KindE0ELNS_15FloatRoundStyleE2ESK_EENS1_15EpilogueDefaultEEEEEvvEEEEvNT_6ParamsE,(.L_x_148 - _ZN7cutlass13device_kernelINS_4gemm6kernel13GemmUniversalIN4cute5tupleIJiiiiEEENS1_10collective13CollectiveMmaINS1_34MainloopSm90TmaGmmaWarpSpecializedILi36ENS5_IJNS4_1CILi2EEENSA_ILi1EEESC_EEENS1_35KernelTmaWarpSpecializedCooperativeEEENS5_IJNSA_ILi192EEENSA_ILi8EEENSA_ILi16EEEEEENS_10bfloat16_tENS5_IJlSC_lEEESK_SL_NS4_8TiledMMAINS4_8MMA_AtomIJNS4_4SM904GMMA26MMA_64x8x16_F32BF16BF16_SSILNSP_5MajorE0ELSR_0ELNSP_7ScaleInE1ELSS_1EEEEEENS4_6LayoutISD_NS5_IJSC_NSA_ILi0EEESW_EEEEENS5_IJNS4_10UnderscoreESZ_SZ_EEEEENS4_13SM90_TMA_LOADENS4_14ComposedLayoutINS4_7SwizzleILi1ELi4ELi3EEENS4_18smem_ptr_flag_bitsILi16EEENSV_INS5_IJSH_SI_EEENS5_IJSI_SC_EEEEEEEvNS4_8identityENS4_23SM90_TMA_LOAD_MULTICASTES1B_vS1C_EENS_8epilogue10collective6detail29Sm90TmaWarpSpecializedAdapterINS1G_15DefaultEpilogueISK_SL_SL_NS1F_6thread17LinearCombinationISK_Li1EffLNS1K_9ScaleType4KindE0ELNS_15FloatRoundStyleE2ESK_EENS1_15EpilogueDefaultEEEEEvvEEEEvNT_6ParamsE)
        .other          _ZN7cutlass13device_kernelINS_4gemm6kernel13GemmUniversalIN4cute5tupleIJiiiiEEENS1_10collective13CollectiveMmaINS1_34MainloopSm90TmaGmmaWarpSpecializedILi36ENS5_IJNS4_1CILi2EEENSA_ILi1EEESC_EEENS1_35KernelTmaWarpSpecializedCooperativeEEENS5_IJNSA_ILi192EEENSA_ILi8EEENSA_ILi16EEEEEENS_10bfloat16_tENS5_IJlSC_lEEESK_SL_NS4_8TiledMMAINS4_8MMA_AtomIJNS4_4SM904GMMA26MMA_64x8x16_F32BF16BF16_SSILNSP_5MajorE0ELSR_0ELNSP_7ScaleInE1ELSS_1EEEEEENS4_6LayoutISD_NS5_IJSC_NSA_ILi0EEESW_EEEEENS5_IJNS4_10UnderscoreESZ_SZ_EEEEENS4_13SM90_TMA_LOADENS4_14ComposedLayoutINS4_7SwizzleILi1ELi4ELi3EEENS4_18smem_ptr_flag_bitsILi16EEENSV_INS5_IJSH_SI_EEENS5_IJSI_SC_EEEEEEEvNS4_8identityENS4_23SM90_TMA_LOAD_MULTICASTES1B_vS1C_EENS_8epilogue10collective6detail29Sm90TmaWarpSpecializedAdapterINS1G_15DefaultEpilogueISK_SL_SL_NS1F_6thread17LinearCombinationISK_Li1EffLNS1K_9ScaleType4KindE0ELNS_15FloatRoundStyleE2ESK_EENS1_15EpilogueDefaultEEEEEvvEEEEvNT_6ParamsE,@"STO_CUDA_ENTRY STV_DEFAULT"
_ZN7cutlass13device_kernelINS_4gemm6kernel13GemmUniversalIN4cute5tupleIJiiiiEEENS1_10collective13CollectiveMmaINS1_34MainloopSm90TmaGmmaWarpSpecializedILi36ENS5_IJNS4_1CILi2EEENSA_ILi1EEESC_EEENS1_35KernelTmaWarpSpecializedCooperativeEEENS5_IJNSA_ILi192EEENSA_ILi8EEENSA_ILi16EEEEEENS_10bfloat16_tENS5_IJlSC_lEEESK_SL_NS4_8TiledMMAINS4_8MMA_AtomIJNS4_4SM904GMMA26MMA_64x8x16_F32BF16BF16_SSILNSP_5MajorE0ELSR_0ELNSP_7ScaleInE1ELSS_1EEEEEENS4_6LayoutISD_NS5_IJSC_NSA_ILi0EEESW_EEEEENS5_IJNS4_10UnderscoreESZ_SZ_EEEEENS4_13SM90_TMA_LOADENS4_14ComposedLayoutINS4_7SwizzleILi1ELi4ELi3EEENS4_18smem_ptr_flag_bitsILi16EEENSV_INS5_IJSH_SI_EEENS5_IJSI_SC_EEEEEEEvNS4_8identityENS4_23SM90_TMA_LOAD_MULTICASTES1B_vS1C_EENS_8epilogue10collective6detail29Sm90TmaWarpSpecializedAdapterINS1G_15DefaultEpilogueISK_SL_SL_NS1F_6thread17LinearCombinationISK_Li1EffLNS1K_9ScaleType4KindE0ELNS_15FloatRoundStyleE2ESK_EENS1_15EpilogueDefaultEEEEEvvEEEEvNT_6ParamsE:
[----:B------:R-:W0:Y:S01]  /*0000*/  LDC R1, c[0x0][0x28] ;  /* 0x00000a00ff017b82 */ /* 0x000e220000000800 */
[----:B------:R-:W1:Y:S01]  /*0010*/  S2R R43, SR_TID.X ;  /* 0x00000000002b7919 */ /* 0x000e620000002100 */
[----:B------:R-:W-:Y:S01]  /*0020*/  ELECT P0, URZ, PT ;  /* 0x00000000003f782f */ /* 0x000fe20003800000 */
[----:B------:R-:W-:Y:S01]  /*0030*/  BSSY B0, `(.L_x_0) ;  /* 0x000000f000007945 */ /* 0x000fe20003800000 */
[--C-:B-1----:R-:W-:Y:S02]  /*0040*/  SHF.R.U32.HI R0, RZ, 0x5, R43.reuse ;  /* 0x00000005ff007819 */ /* 0x102fe4000001162b */
[----:B------:R-:W-:-:S03]  /*0050*/  SHF.R.U32.HI R6, RZ, 0x7, R43 ;  /* 0x00000007ff067819 */ /* 0x000fc6000001162b */
[----:B------:R-:W1:Y:S04]  /*0060*/  SHFL.IDX PT, R2, R0, RZ, 0x1f ;  /* 0x00001fff00027589 */ /* 0x000e6800000e0000 */
[----:B------:R2:W3:Y:S01]  /*0070*/  SHFL.IDX PT, R5, R6, RZ, 0x1f ;  /* 0x00001fff06057589 */ /* 0x0004e200000e0000 */
[----:B-1----:R-:W-:-:S13]  /*0080*/  ISETP.NE.OR P0, PT, R2, RZ, !P0 ;  /* 0x000000ff0200720c */ /* 0x002fda0004705670 */
[----:B0-23--:R-:W-:Y:S05]  /*0090*/  @P0 BRA `(.L_x_1) ;  /* 0x0000000000200947 */ /* 0x00dfea0003800000 */
[----:B------:R-:W-:Y:S02]  /*00a0*/  ULDC.64 UR4, c[0x0][0x198] ;  /* 0x0000660000047ab9 */ /* 0x000fe40000000a00 */
[----:B------:R-:W-:Y:S02]  /*00b0*/  UIADD3 UR6, UP0, UR4, 0xf0, URZ ;  /* 0x000000f004067890 */ /* 0x000fe4000ff1e03f */
[----:B------:R-:W-:Y:S02]  /*00c0*/  UIADD3 UR4, UP1, UR4, 0x1f0, URZ ;  /* 0x000001f004047890 */ /* 0x000fe4000ff3e03f */
[----:B------:R-:W-:Y:S02]  /*00d0*/  UIADD3.X UR7, URZ, UR5, URZ, UP0, !UPT ;  /* 0x000000053f077290 */ /* 0x000fe400087fe43f */
[----:B------:R-:W-:-:S07]  /*00e0*/  UIADD3.X UR5, URZ, UR5, URZ, UP1, !UPT ;  /* 0x000000053f057290 */ /* 0x000fce0008ffe43f */
[----:B------:R0:W-:Y:S02]  /*00f0*/  UTMACCTL.PF [UR6] ;  /* 0x00000000060079b9 */ /* 0x0001e40008040000 */
[----:B------:R0:W-:Y:S02]  /*0100*/  UTMACCTL.PF [UR4] ;  /* 0x00000000040079b9 */ /* 0x0001e40008040000 */
[----:B0-----:R-:W-:Y:S01]  /*0110*/  NOP ;  /* 0x0000000000007918 */ /* 0x001fe20000000000 */
.L_x_1:
[----:B------:R-:W-:Y:S05]  /*0120*/  BSYNC B0 ;  /* 0x0000000000007941 */ /* 0x000fea0003800000 */
.L_x_0:
[----:B------:R-:W0:Y:S02]  /*0130*/  SHFL.IDX PT, R3, R0, RZ, 0x1f ;  /* 0x00001fff00037589 */ /* 0x000e2400000e0000 */
[----:B0-----:R-:W-:-:S13]  /*0140*/  ISETP.NE.AND P0, PT, R3, RZ, PT ;  /* 0x000000ff0300720c */ /* 0x001fda0003f05270 */
[----:B------:R-:W-:Y:S05]  /*0150*/  @P0 BRA `(.L_x_2) ;  /* 0x0000000400640947 */ /* 0x000fea0003800000 */
[----:B------:R-:W-:Y:S01]  /*0160*/  ELECT P0, URZ, PT ;  /* 0x00000000003f782f */ /* 0x000fe20003800000 */
[----:B------:R-:W-:-:S12]  /*0170*/  BSSY B0, `(.L_x_2) ;  /* 0x0000057000007945 */ /* 0x000fd80003800000 */
[----:B------:R-:W-:Y:S05]  /*0180*/  @!P0 BRA `(.L_x_3) ;  /* 0x0000000400548947 */ /* 0x000fea0003800000 */
[----:B------:R-:W0:Y:S01]  /*0190*/  S2UR UR8, SR_CgaCtaId ;  /* 0x00000000000879c3 */ /* 0x000e220000008800 */
[----:B------:R-:W-:Y:S01]  /*01a0*/  UMOV UR4, 0x400 ;  /* 0x0000040000047882 */ /* 0x000fe20000000000 */
[----:B------:R-:W-:Y:S01]  /*01b0*/  UMOV UR5, 0x1 ;  /* 0x0000000100057882 */ /* 0x000fe20000000000 */
[----:B------:R-:W-:Y:S02]  /*01c0*/  UMOV UR6, 0x4 ;  /* 0x0000000400067882 */ /* 0x000fe40000000000 */
[----:B------:R-:W-:-:S04]  /*01d0*/  UIADD3 UR6, -UR6, 0x100000, URZ ;  /* 0x0010000006067890 */ /* 0x000fc8000fffe13f */
[----:B------:R-:W-:Y:S02]  /*01e0*/  USHF.L.U32 UR7, UR6, 0xb, URZ ;  /* 0x0000000b06077899 */ /* 0x000fe4000800063f */
[----:B------:R-:W-:Y:S02]  /*01f0*/  USHF.L.U32 UR6, UR6, 0x1, URZ ;  /* 0x0000000106067899 */ /* 0x000fe4000800063f */
[----:B0-----:R-:W-:Y:S02]  /*0200*/  ULEA UR8, UR8, UR4, 0x18 ;  /* 0x0000000408087291 */ /* 0x001fe4000f8ec03f */
[----:B------:R-:W-:-:S04]  /*0210*/  UIADD3 UR4, -UR5, 0x100000, URZ ;  /* 0x0010000005047890 */ /* 0x000fc8000fffe13f */
[----:B------:R-:W-:Y:S02]  /*0220*/  USHF.L.U32 UR5, UR4, 0xb, URZ ;  /* 0x0000000b04057899 */ /* 0x000fe4000800063f */
[----:B------:R-:W-:Y:S01]  /*0230*/  USHF.L.U32 UR4, UR4, 0x1, URZ ;  /* 0x0000000104047899 */ /* 0x000fe2000800063f */
[----:B------:R-:W0:Y:S11]  /*0240*/  FENCE.VIEW.ASYNC.S ;  /* 0x00000000000073c6 */ /* 0x000e360000000000 */
[----:B0-----:R0:W1:Y:S01]  /*0250*/  SYNCS.EXCH.64 URZ, [UR8], UR4 ;  /* 0x00000004083f75b2 */ /* 0x0010620008000100 */
[----:B------:R0:W2:Y:S01]  /*0260*/  SYNCS.EXCH.64 URZ, [UR8+0x120], UR6 ;  /* 0x00012006083f75b2 */ /* 0x0000a20008000100 */
[----:B------:R0:W3:Y:S01]  /*0270*/  SYNCS.EXCH.64 URZ, [UR8+0x8], UR4 ;  /* 0x00000804083f75b2 */ /* 0x0000e20008000100 */
[----:B------:R0:W4:Y:S01]  /*0280*/  SYNCS.EXCH.64 URZ, [UR8+0x128], UR6 ;  /* 0x00012806083f75b2 */ /* 0x0001220008000100 */
[----:B------:R0:W0:Y:S01]  /*0290*/  SYNCS.EXCH.64 URZ, [UR8+0x10], UR4 ;  /* 0x00001004083f75b2 */ /* 0x0000220008000100 */
        /* <DEDUP_REMOVED lines=67> */
[----:B-1234-:R-:W-:Y:S01]  /*06d0*/  NOP ;  /* 0x0000000000007918 */ /* 0x01efe20000000000 */
.L_x_3:
[----:B0-----:R-:W-:Y:S05]  /*06e0*/  BSYNC B0 ;  /* 0x0000000000007941 */ /* 0x001fea0003800000 */
.L_x_2:
[----:B------:R-:W-:Y:S01]  /*06f0*/  SHF.R.S32.HI R4, RZ, 0x1f, R43 ;  /* 0x0000001fff047819 */ /* 0x000fe2000001142b */
[----:B------:R-:W0:Y:S01]  /*0700*/  SHFL.IDX PT, R0, R0, RZ, 0x1f ;  /* 0x00001fff00007589 */ /* 0x000e2200000e0000 */
[----:B------:R-:W1:Y:S01]  /*0710*/  S2UR UR8, SR_CTAID.X ;  /* 0x00000000000879c3 */ /* 0x000e620000002500 */
[----:B------:R-:W-:Y:S02]  /*0720*/  ELECT P0, URZ, PT ;  /* 0x00000000003f782f */ /* 0x000fe40003800000 */
[----:B------:R-:W-:Y:S01]  /*0730*/  LEA.HI R4, R4, R43, RZ, 0x7 ;  /* 0x0000002b04047211 */ /* 0x000fe200078f38ff */
[----:B------:R-:W-:Y:S01]  /*0740*/  ULDC UR4, c[0x0][0x150] ;  /* 0x0000540000047ab9 */ /* 0x000fe20000000800 */
[----:B------:R-:W-:Y:S01]  /*0750*/  SHF.R.S32.HI R10, RZ, 0x1f, R3 ;  /* 0x0000001fff0a7819 */ /* 0x000fe20000011403 */
[----:B------:R-:W-:Y:S01]  /*0760*/  NOP ;  /* 0x0000000000007918 */ /* 0x000fe20000000000 */
[----:B------:R-:W-:Y:S01]  /*0770*/  LOP3.LUT R4, R4, 0xffffff80, RZ, 0xc0, !PT ;  /* 0xffffff8004047812 */ /* 0x000fe200078ec0ff */
[----:B------:R-:W-:Y:S01]  /*0780*/  NOP ;  /* 0x0000000000007918 */ /* 0x000fe20000000000 */
[----:B------:R-:W-:Y:S01]  /*0790*/  LEA.HI R10, R10, R3, RZ, 0x2 ;  /* 0x000000030a0a7211 */ /* 0x000fe200078f10ff */
[----:B------:R-:W2:Y:S01]  /*07a0*/  LDC R12, c[0x0][0x144] ;  /* 0x00005100ff0c7b82 */ /* 0x000ea20000000800 */
[----:B------:R-:W-:Y:S01]  /*07b0*/  IMAD.MOV.U32 R22, RZ, RZ, 0x1 ;  /* 0x00000001ff167424 */ /* 0x000fe200078e00ff */
[----:B------:R-:W-:Y:S01]  /*07c0*/  ISETP.NE.AND P3, PT, R5, RZ, PT ;  /* 0x000000ff0500720c */ /* 0x000fe20003f65270 */
[----:B------:R-:W-:Y:S01]  /*07d0*/  IMAD.IADD R8, R43, 0x1, -R4 ;  /* 0x000000012b087824 */ /* 0x000fe200078e0a04 */
[----:B------:R-:W-:Y:S01]  /*07e0*/  LOP3.LUT R10, R10, 0x3ffffffc, RZ, 0xc0, !PT ;  /* 0x3ffffffc0a0a7812 */ /* 0x000fe200078ec0ff */
[----:B------:R-:W3:Y:S03]  /*07f0*/  S2R R4, SR_CTAID.Y ;  /* 0x0000000000047919 */ /* 0x000ee60000002600 */
[----:B------:R-:W-:Y:S01]  /*0800*/  SHF.R.S32.HI R7, RZ, 0x1f, R8 ;  /* 0x0000001fff077819 */ /* 0x000fe20000011408 */
[----:B------:R-:W-:Y:S01]  /*0810*/  IMAD.IADD R10, R3, 0x1, -R10 ;  /* 0x00000001030a7824 */ /* 0x000fe200078e0a0a */
[----:B------:R-:W4:Y:S02]  /*0820*/  LDC R14, c[0x0][0x140] ;  /* 0x00005000ff0e7b82 */ /* 0x000f240000000800 */
[----:B------:R-:W-:-:S02]  /*0830*/  LEA.HI R7, R7, R8, RZ, 0x3 ;  /* 0x0000000807077211 */ /* 0x000fc400078f18ff */
[----:B0-----:R-:W-:Y:S02]  /*0840*/  ISETP.NE.OR P0, PT, R0, RZ, !P0 ;  /* 0x000000ff0000720c */ /* 0x001fe40004705670 */
[--C-:B------:R-:W-:Y:S02]  /*0850*/  SHF.R.S32.HI R0, RZ, 0x3, R7.reuse ;  /* 0x00000003ff007819 */ /* 0x100fe40000011407 */
[----:B------:R-:W-:Y:S02]  /*0860*/  SHF.R.S32.HI R7, RZ, 0x1f, R7 ;  /* 0x0000001fff077819 */ /* 0x000fe40000011407 */
[----:B-1----:R-:W-:Y:S02]  /*0870*/  I2FP.F32.U32 R9, UR8 ;  /* 0x0000000800097c45 */ /* 0x002fe40008201000 */
[----:B------:R-:W-:-:S03]  /*0880*/  LEA.HI R7, R7, R0, RZ, 0x2 ;  /* 0x0000000007077211 */ /* 0x000fc600078f10ff */
[----:B------:R-:W-:Y:S01]  /*0890*/  FMUL R9, R9, UR4 ;  /* 0x0000000409097c20 */ /* 0x000fe20008400000 */
[----:B------:R-:W-:Y:S01]  /*08a0*/  LOP3.LUT R7, R7, 0xfffffffc, RZ, 0xc0, !PT ;  /* 0xfffffffc07077812 */ /* 0x000fe200078ec0ff */
[----:B------:R-:W-:Y:S01]  /*08b0*/  VOTEU.ALL UP0, P0 ;  /* 0x00000000003f7886 */ /* 0x000fe20000000000 */
[----:B------:R-:W-:Y:S01]  /*08c0*/  ULDC UR4, c[0x0][0x154] ;  /* 0x0000550000047ab9 */ /* 0x000fe20000000800 */
[----:B------:R-:W-:Y:S02]  /*08d0*/  VOTEU.ALL UP1, P0 ;  /* 0x00000000003f7886 */ /* 0x000fe40000020000 */
[----:B------:R-:W0:Y:S01]  /*08e0*/  F2I.U32.TRUNC.NTZ R9, R9 ;  /* 0x0000000900097305 */ /* 0x000e22000020f000 */
[----:B------:R-:W-:Y:S01]  /*08f0*/  IMAD.IADD R7, R0, 0x1, -R7 ;  /* 0x0000000100077824 */ /* 0x000fe200078e0a07 */
[----:B------:R-:W1:Y:S01]  /*0900*/  @!UP0 S2UR UR7, SR_CgaCtaId ;  /* 0x00000000000789c3 */ /* 0x000e620000008800 */
[----:B------:R-:W-:Y:S01]  /*0910*/  @!UP0 UMOV UR6, 0x400 ;  /* 0x0000040000068882 */ /* 0x000fe20000000000 */
[----:B----4-:R-:W-:Y:S01]  /*0920*/  ISETP.EQ.U32.AND P2, PT, R14, 0x1, PT ;  /* 0x000000010e00780c */ /* 0x010fe20003f42070 */
[----:B------:R-:W-:Y:S01]  /*0930*/  IMAD R10, R10, 0x4, R7 ;  /* 0x000000040a0a7824 */ /* 0x000fe200078e0207 */
[----:B---3--:R-:W-:-:S03]  /*0940*/  I2FP.F32.U32 R3, R4 ;  /* 0x0000000400037245 */ /* 0x008fc60000201000 */
[C---:B------:R-:W-:Y:S01]  /*0950*/  IMAD.SHL.U32 R23, R10.reuse, 0x4, RZ ;  /* 0x000000040a177824 */ /* 0x040fe200078e00ff */
[----:B------:R-:W-:Y:S01]  /*0960*/  LEA.HI R0, R10, R10, RZ, 0x1 ;  /* 0x0000000a0a007211 */ /* 0x000fe200078f08ff */
[----:B------:R-:W-:Y:S01]  /*0970*/  FMUL R13, R3, UR4 ;  /* 0x00000004030d7c20 */ /* 0x000fe20008400000 */
[----:B------:R-:W3:Y:S01]  /*0980*/  LDC R7, c[0x0][0x148] ;  /* 0x00005200ff077b82 */ /* 0x000ee20000000800 */
[----:B------:R-:W-:Y:S01]  /*0990*/  UMOV UR4, 0x20 ;  /* 0x0000002000047882 */ /* 0x000fe20000000000 */
[----:B------:R-:W-:Y:S01]  /*09a0*/  LOP3.LUT R11, R0, 0xfffffffe, RZ, 0xc0, !PT ;  /* 0xfffffffe000b7812 */ /* 0x000fe200078ec0ff */
[----:B0-----:R-:W-:Y:S01]  /*09b0*/  IMAD.MOV R15, RZ, RZ, -R9 ;  /* 0x000000ffff0f7224 */ /* 0x001fe200078e0a09 */
[----:B------:R-:W-:Y:S01]  /*09c0*/  SHF.R.S32.HI R9, RZ, 0x1f, R2 ;  /* 0x0000001fff097819 */ /* 0x000fe20000011402 */
[----:B------:R-:W0:Y:S01]  /*09d0*/  F2I.U32.TRUNC.NTZ R13, R13 ;  /* 0x0000000d000d7305 */ /* 0x000e22000020f000 */
[----:B------:R-:W-:Y:S01]  /*09e0*/  LOP3.LUT R23, R10, 0xc, R23, 0x78, !PT ;  /* 0x0000000c0a177812 */ /* 0x000fe200078e7817 */
[----:B--2---:R-:W-:Y:S01]  /*09f0*/  IMAD R3, R12, R15, UR8 ;  /* 0x000000080c037e24 */ /* 0x004fe2000f8e020f */
[----:B------:R-:W-:Y:S01]  /*0a00*/  LEA.HI R9, R9, R2, RZ, 0x2 ;  /* 0x0000000209097211 */ /* 0x000fe200078f10ff */
[----:B------:R-:W-:Y:S01]  /*0a10*/  IMAD.IADD R0, R10, 0x1, -R11 ;  /* 0x000000010a007824 */ /* 0x000fe200078e0a0b */
[----:B------:R-:W-:-:S04]  /*0a20*/  @!UP0 UIADD3 UR4, -UR4, 0x100000, URZ ;  /* 0x0010000004048890 */ /* 0x000fc8000fffe13f */
[----:B------:R-:W-:Y:S02]  /*0a30*/  @!UP0 USHF.L.U32 UR5, UR4, 0xb, URZ ;  /* 0x0000000b04058899 */ /* 0x000fe4000800063f */
[----:B------:R-:W-:Y:S01]  /*0a40*/  @!UP0 USHF.L.U32 UR4, UR4, 0x1, URZ ;  /* 0x0000000104048899 */ /* 0x000fe2000800063f */
[----:B------:R-:W-:Y:S01]  /*0a50*/  VIADD R10, R5, 0xffffffff ;  /* 0xffffffff050a7836 */ /* 0x000fe20000000000 */
[----:B------:R-:W-:Y:S02]  /*0a60*/  LOP3.LUT R9, R9, 0xfffffffc, RZ, 0xc0, !PT ;  /* 0xfffffffc09097812 */ /* 0x000fe400078ec0ff */
[----:B------:R-:W-:Y:S01]  /*0a70*/  ISETP.NE.AND P4, PT, R0, R3, PT ;  /* 0x000000030000720c */ /* 0x000fe20003f85270 */
[----:B-1----:R-:W-:Y:S01]  /*0a80*/  @!UP0 ULEA UR6, UR7, UR6, 0x18 ;  /* 0x0000000607068291 */ /* 0x002fe2000f8ec03f */
[----:B------:R-:W-:Y:S01]  /*0a90*/  ISETP.GE.U32.AND P6, PT, R10, 0x2, PT ;  /* 0x000000020a00780c */ /* 0x000fe20003fc6070 */
[----:B------:R-:W-:Y:S01]  /*0aa0*/  IMAD.IADD R2, R2, 0x1, -R9 ;  /* 0x0000000102027824 */ /* 0x000fe200078e0a09 */
[----:B------:R-:W-:Y:S01]  /*0ab0*/  VOTEU.ALL UP0, P0 ;  /* 0x00000000003f7886 */ /* 0x000fe20000000000 */
[----:B------:R-:W-:Y:S01]  /*0ac0*/  LOP3.LUT P0, RZ, R8, 0x7, RZ, 0xc0, !PT ;  /* 0x0000000708ff7812 */ /* 0x000fe2000780c0ff */
[----:B0-----:R-:W-:-:S02]  /*0ad0*/  IMAD.MOV R24, RZ, RZ, -R13 ;  /* 0x000000ffff187224 */ /* 0x001fc400078e0a0d */
[C---:B------:R-:W-:Y:S02]  /*0ae0*/  ISETP.NE.AND P1, PT, R2.reuse, 0x3, PT ;  /* 0x000000030200780c */ /* 0x040fe40003f25270 */
[----:B---3--:R-:W-:Y:S01]  /*0af0*/  IMAD R9, R7, R24, R4 ;  /* 0x0000001807097224 */ /* 0x008fe200078e0204 */
[C---:B------:R-:W-:Y:S02]  /*0b00*/  ISETP.LT.U32.AND P0, PT, R23.reuse, 0x2, !P0 ;  /* 0x000000021700780c */ /* 0x040fe40004701070 */
[----:B------:R-:W-:Y:S01]  /*0b10*/  @P4 LEA.HI R0, R23, R23, RZ, 0x1 ;  /* 0x0000001717004211 */ /* 0x000fe200078f08ff */
[----:B------:R-:W0:Y:S02]  /*0b20*/  FENCE.VIEW.ASYNC.S ;  /* 0x00000000000073c6 */ /* 0x000e240000000000 */
[----:B0-----:R0:W1:Y:S01]  /*0b30*/  @!UP0 SYNCS.EXCH.64 URZ, [UR6+0x250], UR4 ;  /* 0x00025004063f85b2 */ /* 0x0010620008000100 */
[----:B------:R-:W-:Y:S02]  /*0b40*/  ISETP.EQ.OR P1, PT, R2, RZ, !P1 ;  /* 0x000000ff0200720c */ /* 0x000fe40004f22670 */
[----:B------:R-:W-:-:S02]  /*0b50*/  @P4 SHF.R.S32.HI R0, RZ, 0x1, R0 ;  /* 0x00000001ff004819 */ /* 0x000fc40000011400 */
[----:B------:R-:W-:Y:S02]  /*0b60*/  ISETP.EQ.AND P1, PT, R5, RZ, P1 ;  /* 0x000000ff0500720c */ /* 0x000fe40000f22270 */
[----:B------:R-:W-:Y:S02]  /*0b70*/  @P4 ISETP.NE.AND P5, PT, R0, R9, PT ;  /* 0x000000090000420c */ /* 0x000fe40003fa5270 */
[----:B------:R-:W-:Y:S02]  /*0b80*/  SEL R9, RZ, 0x1, !P0 ;  /* 0x00000001ff097807 */ /* 0x000fe40004000000 */
[----:B------:R-:W-:Y:S02]  /*0b90*/  @P4 SEL R22, RZ, 0x1, P5 ;  /* 0x00000001ff164807 */ /* 0x000fe40002800000 */
[----:B------:R-:W-:Y:S02]  /*0ba0*/  SEL R16, RZ, 0x1, !P1 ;  /* 0x00000001ff107807 */ /* 0x000fe40004800000 */
[----:B------:R-:W-:Y:S01]  /*0bb0*/  LOP3.LUT R22, R22, R9, RZ, 0xc0, !PT ;  /* 0x0000000916167212 */ /* 0x000fe200078ec0ff */
[----:B------:R0:W2:Y:S01]  /*0bc0*/  @!UP1 SYNCS.EXCH.64 URZ, [UR6+0x258], UR4 ;  /* 0x00025804063f95b2 */ /* 0x0000a20008000100 */
[----:B------:R-:W-:Y:S01]  /*0bd0*/  LOP3.LUT R0, R43, 0x7f, RZ, 0xc0, !PT ;  /* 0x0000007f2b007812 */ /* 0x000fe200078ec0ff */
[----:B------:R-:W-:Y:S01]  /*0be0*/  NOP ;  /* 0x0000000000007918 */ /* 0x000fe20000000000 */
[----:B------:R-:W-:Y:S01]  /*0bf0*/  SEL R16, R16, 0x2, P6 ;  /* 0x0000000210107807 */ /* 0x000fe20003000000 */
[----:B------:R-:W-:Y:S06]  /*0c00*/  @!P2 BRA `(.L_x_4) ;  /* 0x000000000008a947 */ /* 0x000fec0003800000 */
[----:B-12---:R-:W-:Y:S01]  /*0c10*/  UCGABAR_ARV ;  /* 0x00000000000079c7 */ /* 0x006fe20008000000 */
[----:B------:R-:W-:Y:S05]  /*0c20*/  BRA `(.L_x_5) ;  /* 0x0000000000047947 */ /* 0x000fea0003800000 */
.L_x_4:
[----:B-12---:R-:W-:Y:S01]  /*0c30*/  NOP ;  /* 0x0000000000007918 */ /* 0x006fe20000000000 */
.L_x_5:
[----:B------:R-:W1:Y:S01]  /*0c40*/  LDC R17, c[0x0][0x65c] ;  /* 0x00019700ff117b82 */ /* 0x000e620000000800 */
[----:B------:R-:W-:Y:S02]  /*0c50*/  IMAD.U32 R8, RZ, RZ, UR8 ;  /* 0x00000008ff087e24 */ /* 0x000fe4000f8e00ff */
[----:B------:R-:W-:Y:S01]  /*0c60*/  IMAD.MOV.U32 R9, RZ, RZ, RZ ;  /* 0x000000ffff097224 */ /* 0x000fe200078e00ff */
[----:B-1----:R-:W-:-:S04]  /*0c70*/  ISETP.NE.AND P1, PT, R17, 0x1, PT ;  /* 0x000000011100780c */ /* 0x002fc80003f25270 */
[----:B------:R-:W-:-:S09]  /*0c80*/  P2R R5, PR, RZ, 0x2 ;  /* 0x00000002ff057803 */ /* 0x000fd20000000000 */
[----:B------:R-:W1:Y:S01]  /*0c90*/  @P1 LDC R19, c[0x0][0x10] ;  /* 0x00000400ff131b82 */ /* 0x000e620000000800 */
[----:B------:R-:W-:Y:S02]  /*0ca0*/  @P1 IMAD.MOV.U32 R5, RZ, RZ, RZ ;  /* 0x000000ffff051224 */ /* 0x000fe400078e00ff */
[----:B------:R-:W-:-:S05]  /*0cb0*/  @P1 IMAD.MOV.U32 R13, RZ, RZ, RZ ;  /* 0x000000ffff0d1224 */ /* 0x000fca00078e00ff */
[----:B------:R-:W2:Y:S01]  /*0cc0*/  @!P1 LDC R11, c[0x0][0xc] ;  /* 0x00000300ff0b9b82 */ /* 0x000ea20000000800 */
[----:B0-----:R-:W-:Y:S01]  /*0cd0*/  ULDC UR4, c[0x0][0xc] ;  /* 0x0000030000047ab9 */ /* 0x001fe20000000800 */
[----:B------:R-:W-:Y:S01]  /*0ce0*/  ULDC UR5, c[0x0][0x10] ;  /* 0x0000040000057ab9 */ /* 0x000fe20000000800 */
[----:B------:R-:W-:Y:S01]  /*0cf0*/  ULDC UR6, c[0x0][0x14] ;  /* 0x0000050000067ab9 */ /* 0x000fe20000000800 */
[----:B------:R-:W-:-:S04]  /*0d00*/  UIMAD.WIDE.U32 UR4, UR4, UR5, URZ ;  /* 0x00000005040472a5 */ /* 0x000fc8000f8e003f */
[----:B------:R-:W-:Y:S02]  /*0d10*/  UIMAD.WIDE.U32 UR36, UR4, UR6, URZ ;  /* 0x00000006042472a5 */ /* 0x000fe4000f8e003f */
[----:B------:R-:W-:-:S04]  /*0d20*/  UIMAD UR42, UR5, UR6, URZ ;  /* 0x00000006052a72a4 */ /* 0x000fc8000f8e023f */
[----:B------:R-:W-:Y:S01]  /*0d30*/  UIADD3 UR42, UR37, UR42, URZ ;  /* 0x0000002a252a7290 */ /* 0x000fe2000fffe03f */
[----:B-1----:R-:W-:-:S04]  /*0d40*/  @P1 IMAD.WIDE.U32 R18, R19, UR8, R4 ;  /* 0x0000000813121c25 */ /* 0x002fc8000f8e0004 */
[----:B------:R-:W-:Y:S02]  /*0d50*/  @P1 IMAD.IADD R19, R19, 0x1, R13 ;  /* 0x0000000113131824 */ /* 0x000fe400078e020d */
[----:B--2---:R-:W-:-:S04]  /*0d60*/  @!P1 IMAD.WIDE.U32 R8, R4, R11, R8 ;  /* 0x0000000b04089225 */ /* 0x004fc800078e0008 */
[----:B------:R-:W-:Y:S02]  /*0d70*/  @!P1 IMAD.MOV.U32 R18, RZ, RZ, R8 ;  /* 0x000000ffff129224 */ /* 0x000fe400078e0008 */
[----:B------:R-:W-:Y:S01]  /*0d80*/  @!P1 IMAD.MOV.U32 R19, RZ, RZ, R9 ;  /* 0x000000ffff139224 */ /* 0x000fe200078e0009 */
[----:B------:R-:W-:Y:S06]  /*0d90*/  @!P2 BRA `(.L_x_6) ;  /* 0x00000000000ca947 */ /* 0x000fec0003800000 */
[----:B------:R-:W-:Y:S01]  /*0da0*/  UCGABAR_WAIT ;  /* 0x0000000000007dc7 */ /* 0x000fe20008000000 */
[----:B------:R-:W-:Y:S01]  /*0db0*/  CCTL.IVALL ;  /* 0x00000000ff00798f */ /* 0x000fe20002000000 */
[----:B------:R-:W-:Y:S05]  /*0dc0*/  BRA `(.L_x_7) ;  /* 0x0000000000047947 */ /* 0x000fea0003800000 */
.L_x_6:
[----:B------:R-:W-:Y:S06]  /*0dd0*/  BAR.SYNC.DEFER_BLOCKING 0x0 ;  /* 0x0000000000007b1d */ /* 0x000fec0000010000 */
.L_x_7:
[----:B------:R-:W-:Y:S05]  /*0de0*/  @!P3 BRA `(.L_x_8) ;  /* 0x000000280054b947 */ /* 0x000fea0003800000 */
[----:B------:R-:W-:-:S13]  /*0df0*/  ISETP.GT.U32.AND P0, PT, R10, 0x1, PT ;  /* 0x000000010a00780c */ /* 0x000fda0003f04070 */
[----:B------:R-:W-:Y:S05]  /*0e00*/  @P0 EXIT ;  /* 0x000000000000094d */ /* 0x000fea0003800000 */
[----:B------:R-:W-:Y:S01]  /*0e10*/  ULDC.64 UR4, c[0x0][0x650] ;  /* 0x0001940000047ab9 */ /* 0x000fe20000000a00 */
[----:B------:R-:W-:Y:S01]  /*0e20*/  PRMT R8, RZ, 0x7610, R8 ;  /* 0x00007610ff087816 */ /* 0x000fe20000000008 */
[----:B------:R-:W-:Y:S01]  /*0e30*/  IMAD.MOV.U32 R49, RZ, RZ, -0x1 ;  /* 0xffffffffff317424 */ /* 0x000fe200078e00ff */
[----:B------:R-:W-:Y:S01]  /*0e40*/  ISETP.GE.U32.AND P0, PT, R18, UR4, PT ;  /* 0x0000000412007c0c */ /* 0x000fe2000bf06070 */
[----:B------:R-:W-:Y:S02]  /*0e50*/  IMAD.MOV.U32 R48, RZ, RZ, -0x1 ;  /* 0xffffffffff307424 */ /* 0x000fe400078e00ff */
[----:B------:R-:W-:Y:S01]  /*0e60*/  IMAD.MOV.U32 R35, RZ, RZ, -0x1 ;  /* 0xffffffffff237424 */ /* 0x000fe200078e00ff */
[----:B------:R-:W-:-:S13]  /*0e70*/  ISETP.GE.U32.AND.EX P0, PT, R19, UR5, PT, P0 ;  /* 0x0000000513007c0c */ /* 0x000fda000bf06100 */
[----:B------:R-:W-:Y:S05]  /*0e80*/  @P0 BRA `(.L_x_9) ;  /* 0x0000000400240947 */ /* 0x000fea0003800000 */
[----:B------:R-:W0:Y:S01]  /*0e90*/  LDC.64 R20, c[0x0][0x628] ;  /* 0x00018a00ff147b82 */ /* 0x000e220000000a00 */
[----:B------:R-:W-:Y:S02]  /*0ea0*/  IMAD.MOV.U32 R8, RZ, RZ, R18 ;  /* 0x000000ffff087224 */ /* 0x000fe400078e0012 */
[----:B------:R-:W-:-:S05]  /*0eb0*/  IMAD.MOV.U32 R9, RZ, RZ, R19 ;  /* 0x000000ffff097224 */ /* 0x000fca00078e0013 */
[----:B------:R-:W1:Y:S08]  /*0ec0*/  LDC R2, c[0x0][0x630] ;  /* 0x00018c00ff027b82 */ /* 0x000e700000000800 */
[----:B------:R-:W2:Y:S01]  /*0ed0*/  LDC.64 R26, c[0x0][0x620] ;  /* 0x00018800ff1a7b82 */ /* 0x000ea20000000a00 */
[----:B0-----:R-:W-:-:S04]  /*0ee0*/  ISETP.NE.U32.AND P0, PT, R20, RZ, PT ;  /* 0x000000ff1400720c */ /* 0x001fc80003f05070 */
[----:B------:R-:W-:-:S13]  /*0ef0*/  ISETP.NE.AND.EX P0, PT, R21, RZ, PT, P0 ;  /* 0x000000ff1500720c */ /* 0x000fda0003f05300 */
[----:B-12---:R-:W-:Y:S05]  /*0f00*/  @!P0 BRA `(.L_x_10) ;  /* 0x0000000000288947 */ /* 0x006fea0003800000 */
[----:B------:R-:W0:Y:S02]  /*0f10*/  LDC R13, c[0x0][0x634] ;  /* 0x00018d00ff0d7b82 */ /* 0x000e240000000800 */
[----:B0-----:R-:W-:-:S05]  /*0f20*/  IADD3 R13, P0, R18, R13, RZ ;  /* 0x0000000d120d7210 */ /* 0x001fca0007f1e0ff */
[----:B------:R-:W-:-:S04]  /*0f30*/  IMAD.X R15, RZ, RZ, R19, P0 ;  /* 0x000000ffff0f7224 */ /* 0x000fc800000e0613 */
[----:B------:R-:W-:-:S04]  /*0f40*/  IMAD.WIDE.U32 R8, R15, R20, RZ ;  /* 0x000000140f087225 */ /* 0x000fc800078e00ff */
[----:B------:R-:W-:-:S04]  /*0f50*/  IMAD.WIDE.U32 R10, P0, R13, R21, R8 ;  /* 0x000000150d0a7225 */ /* 0x000fc80007800008 */
[----:B------:R-:W-:-:S04]  /*0f60*/  IMAD.WIDE.U32 R8, R13, R20, RZ ;  /* 0x000000140d087225 */ /* 0x000fc800078e00ff */
[----:B------:R-:W-:Y:S01]  /*0f70*/  IMAD.X R13, RZ, RZ, RZ, P0 ;  /* 0x000000ffff0d7224 */ /* 0x000fe200000e06ff */
[----:B------:R-:W-:Y:S01]  /*0f80*/  IADD3 RZ, P0, R9, R10, RZ ;  /* 0x0000000a09ff7210 */ /* 0x000fe20007f1e0ff */
[----:B------:R-:W-:-:S04]  /*0f90*/  IMAD.MOV.U32 R12, RZ, RZ, R11 ;  /* 0x000000ffff0c7224 */ /* 0x000fc800078e000b */
[----:B------:R-:W-:-:S08]  /*0fa0*/  IMAD.WIDE.U32.X R8, R15, R21, R12, P0 ;  /* 0x000000150f087225 */ /* 0x000fd000000e040c */
.L_x_10:
[----:B------:R-:W0:Y:S01]  /*0fb0*/  LDC.64 R28, c[0x0][0x640] ;  /* 0x00019000ff1c7b82 */ /* 0x000e220000000a00 */
[--C-:B------:R-:W-:Y:S01]  /*0fc0*/  SHF.R.U64 R35, R8, R2, R9.reuse ;  /* 0x0000000208237219 */ /* 0x100fe20000001209 */
[----:B------:R-:W-:Y:S01]  /*0fd0*/  IMAD R24, R7, R24, R4 ;  /* 0x0000001807187224 */ /* 0x000fe200078e0204 */
[----:B------:R-:W-:Y:S02]  /*0fe0*/  SHF.R.U32.HI R2, RZ, R2, R9 ;  /* 0x00000002ff027219 */ /* 0x000fe40000011609 */
[----:B------:R-:W-:-:S03]  /*0ff0*/  IADD3 R5, P0, RZ, -R35, RZ ;  /* 0x80000023ff057210 */ /* 0x000fc60007f1e0ff */
[----:B------:R-:W1:Y:S02]  /*1000*/  LDC R10, c[0x0][0x618] ;  /* 0x00018600ff0a7b82 */ /* 0x000e640000000800 */
[----:B------:R-:W-:-:S04]  /*1010*/  IMAD.X R9, RZ, RZ, ~R2, P0 ;  /* 0x000000ffff097224 */ /* 0x000fc800000e0e02 */
[-C--:B------:R-:W-:Y:S02]  /*1020*/  IMAD R2, R9, R26.reuse, RZ ;  /* 0x0000001a09027224 */ /* 0x080fe400078e02ff */
[----:B------:R-:W2:Y:S01]  /*1030*/  LDC R14, c[0x0][0x608] ;  /* 0x00018200ff0e7b82 */ /* 0x000ea20000000800 */
[----:B------:R-:W-:-:S04]  /*1040*/  IMAD.WIDE.U32 R8, R5, R26, R18 ;  /* 0x0000001a05087225 */ /* 0x000fc800078e0012 */
[----:B------:R-:W-:Y:S02]  /*1050*/  IMAD R5, R5, R27, R2 ;  /* 0x0000001b05057224 */ /* 0x000fe400078e0202 */
[----:B------:R-:W-:Y:S01]  /*1060*/  IMAD.MOV.U32 R27, RZ, RZ, 0x1 ;  /* 0x00000001ff1b7424 */ /* 0x000fe200078e00ff */
[----:B------:R-:W3:Y:S01]  /*1070*/  LDC R20, c[0x0][0x658] ;  /* 0x00019600ff147b82 */ /* 0x000ee20000000800 */
[----:B------:R-:W-:Y:S01]  /*1080*/  IMAD.IADD R5, R9, 0x1, R5 ;  /* 0x0000000109057824 */ /* 0x000fe200078e0205 */
[----:B0-----:R-:W-:Y:S01]  /*1090*/  ISETP.NE.U32.AND P0, PT, R28, RZ, PT ;  /* 0x000000ff1c00720c */ /* 0x001fe20003f05070 */
[----:B------:R-:W-:-:S03]  /*10a0*/  IMAD.MOV.U32 R9, RZ, RZ, -0x1 ;  /* 0xffffffffff097424 */ /* 0x000fc600078e00ff */
[----:B------:R-:W-:Y:S02]  /*10b0*/  ISETP.NE.AND.EX P0, PT, R29, RZ, PT, P0 ;  /* 0x000000ff1d00720c */ /* 0x000fe40003f05300 */
[----:B------:R-:W0:Y:S01]  /*10c0*/  LDC R15, c[0x0][0x600] ;  /* 0x00018000ff0f7b82 */ /* 0x000e220000000800 */
[-CC-:B-1----:R-:W-:Y:S02]  /*10d0*/  SHF.R.U64 R12, R8, R10.reuse, R5.reuse ;  /* 0x0000000a080c7219 */ /* 0x182fe40000001205 */
[----:B------:R-:W-:-:S05]  /*10e0*/  SHF.R.U32.HI R5, RZ, R10, R5 ;  /* 0x0000000aff057219 */ /* 0x000fca0000011605 */
[----:B------:R-:W1:Y:S01]  /*10f0*/  LDC R21, c[0x0][0x648] ;  /* 0x00019200ff157b82 */ /* 0x000e620000000800 */
[-CC-:B--2---:R-:W-:Y:S02]  /*1100*/  SHF.R.U64 R30, R12, R14.reuse, R5.reuse ;  /* 0x0000000e0c1e7219 */ /* 0x184fe40000001205 */
[----:B------:R-:W-:-:S05]  /*1110*/  SHF.R.U32.HI R5, RZ, R14, R5 ;  /* 0x0000000eff057219 */ /* 0x000fca0000011605 */
[----:B------:R-:W2:Y:S01]  /*1120*/  LDC R25, c[0x0][0x638] ;  /* 0x00018e00ff197b82 */ /* 0x000ea20000000800 */
[-CC-:B---3--:R-:W-:Y:S02]  /*1130*/  SHF.R.U64 R14, R30, R20.reuse, R5.reuse ;  /* 0x000000141e0e7219 */ /* 0x188fe40000001205 */
[-C--:B------:R-:W-:Y:S02]  /*1140*/  SHF.L.U32 R2, R9, R20.reuse, RZ ;  /* 0x0000001409027219 */ /* 0x080fe400000006ff */
[----:B------:R-:W-:Y:S01]  /*1150*/  SHF.R.U32.HI R5, RZ, R20, R5 ;  /* 0x00000014ff057219 */ /* 0x000fe20000011605 */
[----:B------:R-:W-:Y:S01]  /*1160*/  IMAD.MOV.U32 R4, RZ, RZ, R14 ;  /* 0x000000ffff047224 */ /* 0x000fe200078e000e */
[----:B------:R-:W-:Y:S01]  /*1170*/  LOP3.LUT R7, RZ, R2, RZ, 0x33, !PT ;  /* 0x00000002ff077212 */ /* 0x000fe200078e33ff */
[----:B------:R-:W3:Y:S01]  /*1180*/  LDC R26, c[0x0][0x610] ;  /* 0x00018400ff1a7b82 */ /* 0x000ee20000000800 */
[----:B------:R-:W-:Y:S05]  /*1190*/  @!P0 BRA `(.L_x_11) ;  /* 0x0000000000288947 */ /* 0x000fea0003800000 */
[----:B------:R-:W4:Y:S02]  /*11a0*/  LDC R11, c[0x0][0x64c] ;  /* 0x00019300ff0b7b82 */ /* 0x000f240000000800 */
[----:B----4-:R-:W-:-:S05]  /*11b0*/  IADD3 R11, P0, R14, R11, RZ ;  /* 0x0000000b0e0b7210 */ /* 0x010fca0007f1e0ff */
        /* <DEDUP_REMOVED lines=8> */
.L_x_11:
[----:B-1----:R-:W-:Y:S01]  /*1240*/  SHF.R.U64 R4, R4, R21, R5 ;  /* 0x0000001504047219 */ /* 0x002fe20000001205 */
[----:B0-----:R-:W-:Y:S01]  /*1250*/  VIADD R5, R15, 0xffffffff ;  /* 0xffffffff0f057836 */ /* 0x001fe20000000000 */
[----:B------:R-:W-:Y:S02]  /*1260*/  SHF.L.U32 R2, R27, R20, RZ ;  /* 0x000000141b027219 */ /* 0x000fe400000006ff */
[----:B------:R-:W-:Y:S01]  /*1270*/  LOP3.LUT R7, R30, R7, RZ, 0xc0, !PT ;  /* 0x000000071e077212 */ /* 0x000fe200078ec0ff */
[----:B------:R-:W-:Y:S01]  /*1280*/  IMAD.MOV R8, RZ, RZ, -R4 ;  /* 0x000000ffff087224 */ /* 0x000fe200078e0a04 */
[----:B------:R-:W-:Y:S02]  /*1290*/  SEL R3, R3, R24, !P1 ;  /* 0x0000001803037207 */ /* 0x000fe40004800000 */
[----:B------:R-:W-:Y:S01]  /*12a0*/  LOP3.LUT R5, R12, R5, RZ, 0xc0, !PT ;  /* 0x000000050c057212 */ /* 0x000fe200078ec0ff */
[----:B------:R-:W-:Y:S02]  /*12b0*/  IMAD R4, R2, R4, R7 ;  /* 0x0000000402047224 */ /* 0x000fe400078e0207 */
[----:B--2---:R-:W-:-:S02]  /*12c0*/  IMAD R2, R8, R25, R14 ;  /* 0x0000001908027224 */ /* 0x004fc400078e020e */
[----:B---3--:R-:W-:Y:S02]  /*12d0*/  IMAD R3, R4, R26, R3 ;  /* 0x0000001a04037224 */ /* 0x008fe400078e0203 */
[----:B------:R-:W-:Y:S02]  /*12e0*/  IMAD R2, R2, R15, R5 ;  /* 0x0000000f02027224 */ /* 0x000fe400078e0205 */
[----:B------:R-:W-:-:S03]  /*12f0*/  IMAD.MOV.U32 R8, RZ, RZ, 0x1 ;  /* 0x00000001ff087424 */ /* 0x000fc600078e00ff */
[----:B------:R-:W-:Y:S02]  /*1300*/  SEL R48, R2, R3, !P1 ;  /* 0x0000000302307207 */ /* 0x000fe40004800000 */
[----:B------:R-:W-:-:S07]  /*1310*/  SEL R49, R3, R2, !P1 ;  /* 0x0000000203317207 */ /* 0x000fce0004800000 */
.L_x_9:
[----:B------:R-:W-:-:S08]  /*1320*/  NOP ;  /* 0x0000000000007918 */ /* 0x000fd00000000000 */
[----:B------:R-:W0:Y:S02]  /*1330*/  USETMAXREG.TRY_ALLOC.CTAPOOL UP0, 0xe8 ;  /* 0x000000e8000079c8 */ /* 0x000e240008000600 */
[----:B0-----:R-:W-:-:S13]  /*1340*/  PLOP3.LUT P0, PT, PT, PT, UP0, 0x80, 0x0 ;  /* 0x000000000000781c */ /* 0x001fda0003f0f008 */
[----:B------:R-:W-:Y:S05]  /*1350*/  @!P0 BRA `(.L_x_9) ;  /* 0xfffffffc00f08947 */ /* 0x000fea000383ffff */
[----:B------:R-:W-:Y:S01]  /*1360*/  ULDC.64 UR4, c[0x0][0x598] ;  /* 0x0001660000047ab9 */ /* 0x000fe20000000a00 */
[----:B------:R-:W-:Y:S01]  /*1370*/  ULDC.64 UR38, c[0x0][0x208] ;  /* 0x0000820000267ab9 */ /* 0x000fe20000000a00 */
[----:B------:R-:W-:-:S04]  /*1380*/  ISETP.NE.U32.AND P0, PT, RZ, UR4, PT ;  /* 0x00000004ff007c0c */ /* 0x000fc8000bf05070 */
[----:B------:R-:W-:-:S13]  /*1390*/  ISETP.NE.AND.EX P0, PT, RZ, UR5, PT, P0 ;  /* 0x00000005ff007c0c */ /* 0x000fda000bf05300 */
[----:B------:R-:W-:Y:S05]  /*13a0*/  @!P0 BRA `(.L_x_12) ;  /* 0x00000000001c8947 */ /* 0x000fea0003800000 */
[----:B------:R-:W0:Y:S02]  /*13b0*/  LDC.64 R2, c[0x0][0x598] ;  /* 0x00016600ff027b82 */ /* 0x000e240000000a00 */
[----:B0-----:R-:W2:Y:S02]  /*13c0*/  LDG.E.64 R2, desc[UR38][R2.64] ;  /* 0x0000002602027981 */ /* 0x001ea4000c1e1b00 */
[----:B--2---:R-:W-:-:S04]  /*13d0*/  ISETP.NE.U32.AND P0, PT, R2, RZ, PT ;  /* 0x000000ff0200720c */ /* 0x004fc80003f05070 */
[----:B------:R-:W-:-:S13]  /*13e0*/  ISETP.NE.AND.EX P0, PT, R3, RZ, PT, P0 ;  /* 0x000000ff0300720c */ /* 0x000fda0003f05300 */
[----:B------:R-:W-:Y:S05]  /*13f0*/  @!P0 BRA `(.L_x_12) ;  /* 0x0000000000088947 */ /* 0x000fea0003800000 */
[----:B------:R0:W5:Y:S01]  /*1400*/  LD.E R34, desc[UR38][R2.64] ;  /* 0x0000002602227980 */ /* 0x000162000c101900 */
[----:B------:R-:W-:Y:S05]  /*1410*/  BRA `(.L_x_13) ;  /* 0x0000000000247947 */ /* 0x000fea0003800000 */
.L_x_12:
[----:B------:R-:W-:Y:S02]  /*1420*/  ULDC.64 UR4, c[0x0][0x588] ;  /* 0x0001620000047ab9 */ /* 0x000fe40000000a00 */
[----:B------:R-:W-:-:S04]  /*1430*/  ISETP.NE.U32.AND P0, PT, RZ, UR4, PT ;  /* 0x00000004ff007c0c */ /* 0x000fc8000bf05070 */
[----:B------:R-:W-:-:S13]  /*1440*/  ISETP.NE.AND.EX P0, PT, RZ, UR5, PT, P0 ;  /* 0x00000005ff007c0c */ /* 0x000fda000bf05300 */
[----:B------:R-:W-:Y:S05]  /*1450*/  @!P0 BRA `(.L_x_14) ;  /* 0x00000000000c8947 */ /* 0x000fea0003800000 */
[----:B------:R-:W0:Y:S02]  /*1460*/  LDC.64 R2, c[0x0][0x588] ;  /* 0x00016200ff027b82 */ /* 0x000e240000000a00 */
[----:B0-----:R1:W5:Y:S01]  /*1470*/  LDG.E R34, desc[UR38][R2.64] ;  /* 0x0000002602227981 */ /* 0x001362000c1e1900 */
[----:B------:R-:W-:Y:S05]  /*1480*/  BRA `(.L_x_13) ;  /* 0x0000000000087947 */ /* 0x000fea0003800000 */
.L_x_14:
[----:B------:R-:W-:Y:S02]  /*1490*/  ULDC UR4, c[0x0][0x580] ;  /* 0x0001600000047ab9 */ /* 0x000fe40000000800 */
[----:B------:R-:W-:-:S07]  /*14a0*/  IMAD.U32 R34, RZ, RZ, UR4 ;  /* 0x00000004ff227e24 */ /* 0x000fce000f8e00ff */
.L_x_13:
[----:B------:R-:W-:Y:S02]  /*14b0*/  ULDC.64 UR4, c[0x0][0x5a0] ;  /* 0x0001680000047ab9 */ /* 0x000fe40000000a00 */
[----:B------:R-:W-:-:S04]  /*14c0*/  ISETP.NE.U32.AND P0, PT, RZ, UR4, PT ;  /* 0x00000004ff007c0c */ /* 0x000fc8000bf05070 */
[----:B------:R-:W-:-:S13]  /*14d0*/  ISETP.NE.AND.EX P0, PT, RZ, UR5, PT, P0 ;  /* 0x00000005ff007c0c */ /* 0x000fda000bf05300 */
[----:B------:R-:W-:Y:S05]  /*14e0*/  @!P0 BRA `(.L_x_15) ;  /* 0x00000000001c8947 */ /* 0x000fea0003800000 */
[----:B01----:R-:W0:Y:S02]  /*14f0*/  LDC.64 R2, c[0x0][0x5a0] ;  /* 0x00016800ff027b82 */ /* 0x003e240000000a00 */
[----:B0-----:R-:W2:Y:S02]  /*1500*/  LDG.E.64 R2, desc[UR38][R2.64] ;  /* 0x0000002602027981 */ /* 0x001ea4000c1e1b00 */
[----:B--2---:R-:W-:-:S04]  /*1510*/  ISETP.NE.U32.AND P0, PT, R2, RZ, PT ;  /* 0x000000ff0200720c */ /* 0x004fc80003f05070 */
[----:B------:R-:W-:-:S13]  /*1520*/  ISETP.NE.AND.EX P0, PT, R3, RZ, PT, P0 ;  /* 0x000000ff0300720c */ /* 0x000fda0003f05300 */
[----:B------:R-:W-:Y:S05]  /*1530*/  @!P0 BRA `(.L_x_15) ;  /* 0x0000000000088947 */ /* 0x000fea0003800000 */
[----:B------:R0:W5:Y:S01]  /*1540*/  LD.E R36, desc[UR38][R2.64] ;  /* 0x0000002602247980 */ /* 0x000162000c101900 */
[----:B------:R-:W-:Y:S05]  /*1550*/  BRA `(.L_x_16) ;  /* 0x0000000000247947 */ /* 0x000fea0003800000 */
.L_x_15:
[----:B------:R-:W-:Y:S02]  /*1560*/  ULDC.64 UR4, c[0x0][0x590] ;  /* 0x0001640000047ab9 */ /* 0x000fe40000000a00 */
[----:B------:R-:W-:-:S04]  /*1570*/  ISETP.NE.U32.AND P0, PT, RZ, UR4, PT ;  /* 0x00000004ff007c0c */ /* 0x000fc8000bf05070 */
[----:B------:R-:W-:-:S13]  /*1580*/  ISETP.NE.AND.EX P0, PT, RZ, UR5, PT, P0 ;  /* 0x00000005ff007c0c */ /* 0x000fda000bf05300 */
[----:B------:R-:W-:Y:S05]  /*1590*/  @!P0 BRA `(.L_x_17) ;  /* 0x00000000000c8947 */ /* 0x000fea0003800000 */
[----:B------:R-:W2:Y:S02]  /*15a0*/  LDC.64 R36, c[0x0][0x590] ;  /* 0x00016400ff247b82 */ /* 0x000ea40000000a00 */
[----:B--2---:R2:W5:Y:S01]  /*15b0*/  LDG.E R36, desc[UR38][R36.64] ;  /* 0x0000002624247981 */ /* 0x004562000c1e1900 */
[----:B------:R-:W-:Y:S05]  /*15c0*/  BRA `(.L_x_16) ;  /* 0x0000000000087947 */ /* 0x000fea0003800000 */
.L_x_17:
[----:B------:R-:W-:Y:S02]  /*15d0*/  ULDC UR4, c[0x0][0x584] ;  /* 0x0001610000047ab9 */ /* 0x000fe40000000800 */
[----:B------:R-:W-:-:S07]  /*15e0*/  IMAD.U32 R36, RZ, RZ, UR4 ;  /* 0x00000004ff247e24 */ /* 0x000fce000f8e00ff */
.L_x_16:
[----:B------:R-:W-:-:S13]  /*15f0*/  LOP3.LUT P0, RZ, R8, 0xff, RZ, 0xc0, !PT ;  /* 0x000000ff08ff7812 */ /* 0x000fda000780c0ff */
[----:B------:R-:W-:Y:S05]  /*1600*/  @!P0 EXIT ;  /* 0x000000000000894d */ /* 0x000fea0003800000 */
[----:B------:R-:W3:Y:S01]  /*1610*/  LDC R42, c[0x0][0x658] ;  /* 0x00019600ff2a7b82 */ /* 0x000ee20000000800 */
[----:B------:R-:W-:Y:S01]  /*1620*/  ULDC.64 UR6, c[0x0][0x288] ;  /* 0x0000a20000067ab9 */ /* 0x000fe20000000a00 */
[----:B------:R-:W-:Y:S01]  /*1630*/  LOP3.LUT R6, R6, 0x1, RZ, 0xc0, !PT ;  /* 0x0000000106067812 */ /* 0x000fe200078ec0ff */
[----:B------:R-:W-:Y:S01]  /*1640*/  UIADD3 UR4, UR7, 0xf, URZ ;  /* 0x0000000f07047890 */ /* 0x000fe2000fffe03f */
[----:B01----:R-:W-:Y:S01]  /*1650*/  SHF.R.U32.HI R2, RZ, 0x2, R43 ;  /* 0x00000002ff027819 */ /* 0x003fe2000001162b */
[----:B------:R-:W-:Y:S01]  /*1660*/  IMAD.MOV.U32 R5, RZ, RZ, -0x1 ;  /* 0xffffffffff057424 */ /* 0x000fe200078e00ff */
[----:B------:R-:W-:Y:S01]  /*1670*/  SHF.R.U32.HI R0, RZ, 0x1, R0 ;  /* 0x00000001ff007819 */ /* 0x000fe20000011600 */
[----:B------:R-:W-:Y:S01]  /*1680*/  USHF.R.S32.HI UR5, URZ, 0x1f, UR4 ;  /* 0x0000001f3f057899 */ /* 0x000fe20008011404 */
[----:B------:R-:W0:Y:S01]  /*1690*/  LDC.64 R38, c[0x0][0x5c8] ;  /* 0x00017200ff267b82 */ /* 0x000e220000000a00 */
[----:B------:R-:W-:Y:S01]  /*16a0*/  IMAD.SHL.U32 R3, R6, 0x40, RZ ;  /* 0x0000004006037824 */ /* 0x000fe200078e00ff */
[----:B------:R-:W-:Y:S01]  /*16b0*/  LOP3.LUT R2, R2, 0x7, RZ, 0xc0, !PT ;  /* 0x0000000702027812 */ /* 0x000fe200078ec0ff */
[----:B------:R-:W-:Y:S01]  /*16c0*/  ULEA.HI UR5, UR5, UR4, URZ, 0x4 ;  /* 0x0000000405057291 */ /* 0x000fe2000f8f203f */
[----:B------:R-:W-:Y:S01]  /*16d0*/  LOP3.LUT R33, R0, 0x30, RZ, 0xc0, !PT ;  /* 0x0000003000217812 */ /* 0x000fe200078ec0ff */
[----:B------:R-:W-:Y:S01]  /*16e0*/  IMAD.MOV.U32 R7, RZ, RZ, 0x1 ;  /* 0x00000001ff077424 */ /* 0x000fe200078e00ff */
[--C-:B------:R-:W-:Y:S01]  /*16f0*/  LOP3.LUT R32, R3, 0x40, R2.reuse, 0xe2, !PT ;  /* 0x0000004003207812 */ /* 0x100fe200078ee202 */
[----:B------:R-:W-:Y:S01]  /*1700*/  USHF.R.S32.HI UR43, URZ, 0x4, UR5 ;  /* 0x000000043f2b7899 */ /* 0x000fe20008011405 */
[----:B------:R-:W1:Y:S01]  /*1710*/  LDC R45, c[0x0][0x600] ;  /* 0x00018000ff2d7b82 */ /* 0x000e620000000800 */
[-C--:B------:R-:W-:Y:S01]  /*1720*/  IADD3 R3, RZ, -R33.reuse, -R2 ;  /* 0x80000021ff037210 */ /* 0x080fe20007ffe802 */
[----:B------:R-:W-:Y:S01]  /*1730*/  IMAD.U32 R4, RZ, RZ, UR6 ;  /* 0x00000006ff047e24 */ /* 0x000fe2000f8e00ff */
[C---:B--2---:R-:W-:Y:S01]  /*1740*/  LOP3.LUT R37, R43.reuse, 0x3, RZ, 0xc0, !PT ;  /* 0x000000032b257812 */ /* 0x044fe200078ec0ff */
[----:B------:R-:W-:Y:S01]  /*1750*/  UISETP.LT.AND UP0, UPT, UR43, 0x1, UPT ;  /* 0x000000012b00788c */ /* 0x000fe2000bf01270 */
[----:B------:R-:W-:Y:S01]  /*1760*/  LOP3.LUT R44, R43, 0x80, RZ, 0xc0, !PT ;  /* 0x000000802b2c7812 */ /* 0x000fe200078ec0ff */
[----:B------:R-:W-:Y:S01]  /*1770*/  IMAD R3, R6, -0x40, R3 ;  /* 0xffffffc006037824 */ /* 0x000fe200078e0203 */
[----:B------:R-:W-:Y:S01]  /*1780*/  ULDC UR4, c[0x0][0x284] ;  /* 0x0000a10000047ab9 */ /* 0x000fe20000000800 */
[-C--:B---3--:R-:W-:Y:S01]  /*1790*/  SHF.L.U32 R5, R5, R42.reuse, RZ ;  /* 0x0000002a05057219 */ /* 0x088fe200000006ff */
[----:B------:R-:W-:Y:S01]  /*17a0*/  USEL UR44, UR43, 0x1, UP0 ;  /* 0x000000012b2c7887 */ /* 0x000fe20008000000 */
[----:B------:R-:W-:Y:S01]  /*17b0*/  LOP3.LUT R32, R32, R33, RZ, 0xfc, !PT ;  /* 0x0000002120207212 */ /* 0x000fe200078efcff */
[----:B------:R-:W-:Y:S01]  /*17c0*/  IMAD R37, R37, -0x2, R4 ;  /* 0xfffffffe25257824 */ /* 0x000fe200078e0204 */
[----:B------:R-:W-:Y:S01]  /*17d0*/  SHF.L.U32 R42, R7, R42, RZ ;  /* 0x0000002a072a7219 */ /* 0x000fe200000006ff */
[----:B------:R-:W-:Y:S01]  /*17e0*/  IMAD.SHL.U32 R43, R43, 0x2, RZ ;  /* 0x000000022b2b7824 */ /* 0x000fe200078e00ff */
[----:B------:R-:W-:Y:S01]  /*17f0*/  LOP3.LUT R60, R16, 0x1, RZ, 0xfc, !PT ;  /* 0x00000001103c7812 */ /* 0x000fe200078efcff */
[----:B------:R-:W-:Y:S01]  /*1800*/  VIADD R47, R3, UR4 ;  /* 0x00000004032f7c36 */ /* 0x000fe20008000000 */
[C-C-:B0-----:R-:W-:Y:S01]  /*1810*/  SHF.L.U64.HI R40, R38.reuse, 0x7, R39.reuse ;  /* 0x0000000726287819 */ /* 0x141fe20000010227 */
[----:B------:R-:W-:Y:S01]  /*1820*/  IMAD.MOV.U32 R33, RZ, RZ, RZ ;  /* 0x000000ffff217224 */ /* 0x000fe200078e00ff */
[C---:B------:R-:W-:Y:S01]  /*1830*/  SHF.L.U64.HI R41, R38.reuse, 0x3, R39 ;  /* 0x0000000326297819 */ /* 0x040fe20000010227 */
[C---:B------:R-:W-:Y:S01]  /*1840*/  IMAD.SHL.U32 R39, R38.reuse, 0x80, RZ ;  /* 0x0000008026277824 */ /* 0x040fe200078e00ff */
[----:B------:R-:W-:Y:S01]  /*1850*/  SHF.R.U32.HI R44, RZ, 0x7, R44 ;  /* 0x00000007ff2c7819 */ /* 0x000fe2000001162c */
[----:B------:R-:W-:Y:S01]  /*1860*/  IMAD.SHL.U32 R38, R38, 0x8, RZ ;  /* 0x0000000826267824 */ /* 0x000fe200078e00ff */
[----:B------:R-:W-:Y:S01]  /*1870*/  LOP3.LUT R46, RZ, R5, RZ, 0x33, !PT ;  /* 0x00000005ff2e7212 */ /* 0x000fe200078e33ff */
[----:B------:R-:W-:Y:S01]  /*1880*/  UIADD3 UR44, UR43, -UR44, URZ ;  /* 0x8000002c2b2c7290 */ /* 0x000fe2000fffe03f */
[----:B-1----:R-:W-:Y:S01]  /*1890*/  VIADD R45, R45, 0xffffffff ;  /* 0xffffffff2d2d7836 */ /* 0x002fe20000000000 */
[----:B------:R-:W-:Y:S01]  /*18a0*/  UMOV UR40, URZ ;  /* 0x0000003f00287c82 */ /* 0x000fe20008000000 */
[----:B------:R-:W-:-:S09]  /*18b0*/  UMOV UR41, URZ ;  /* 0x0000003f00297c82 */ /* 0x000fd20008000000 */
.L_x_49:
[----:B0-----:R-:W0:Y:S01]  /*18c0*/  SHFL.IDX PT, R0, R44, RZ, 0x1f ;  /* 0x00001fff2c007589 */ /* 0x001e2200000e0000 */
[----:B------:R-:W1:Y:S01]  /*18d0*/  S2UR UR6, SR_CgaCtaId ;  /* 0x00000000000679c3 */ /* 0x000e620000008800 */
[----:B------:R-:W-:Y:S01]  /*18e0*/  UMOV UR45, 0x400 ;  /* 0x00000400002d7882 */ /* 0x000fe20000000000 */
[----:B0-----:R-:W-:Y:S01]  /*18f0*/  R2UR UR4, R0 ;  /* 0x00000000000472ca */ /* 0x001fe200000e0000 */
[----:B-1----:R-:W-:-:S12]  /*1900*/  ULEA UR45, UR6, UR45, 0x18 ;  /* 0x0000002d062d7291 */ /* 0x002fd8000f8ec03f */
[----:B------:R-:W-:-:S04]  /*1910*/  ULEA.HI UR5, UR4, UR4, URZ, 0x1 ;  /* 0x0000000404057291 */ /* 0x000fc8000f8f083f */
[----:B------:R-:W-:-:S04]  /*1920*/  ULOP3.LUT UR5, UR5, 0x1ffffe, URZ, 0xc0, !UPT ;  /* 0x001ffffe05057892 */ /* 0x000fc8000f8ec03f */
[----:B------:R-:W-:-:S03]  /*1930*/  UIADD3 UR5, UR4, -UR5, URZ ;  /* 0x8000000504057290 */ /* 0x000fc6000fffe03f */
[----:B------:R-:W-:Y:S01]  /*1940*/  ULDC UR4, c[0x0][0x28c] ;  /* 0x0000a30000047ab9 */ /* 0x000fe20000000800 */
[----:B------:R-:W-:Y:S01]  /*1950*/  ULEA UR5, UR5, UR45, 0xb ;  /* 0x0000002d05057291 */ /* 0x000fe2000f8e583f */
[----:B------:R-:W-:-:S03]  /*1960*/  ISETP.LT.AND P0, PT, RZ, UR4, PT ;  /* 0x00000004ff007c0c */ /* 0x000fc6000bf01270 */
[----:B------:R-:W-:-:S04]  /*1970*/  UIADD3 UR5, UR5, 0x300, URZ ;  /* 0x0000030005057890 */ /* 0x000fc8000fffe03f */
[----:B------:R-:W-:-:S04]  /*1980*/  USHF.R.U32.HI UR5, URZ, 0x4, UR5 ;  /* 0x000000043f057899 */ /* 0x000fc80008011605 */
[----:B------:R-:W-:-:S04]  /*1990*/  ULOP3.LUT UR5, UR5, 0x3fff, URZ, 0xc0, !UPT ;  /* 0x00003fff05057892 */ /* 0x000fc8000f8ec03f */
[----:B------:R-:W-:Y:S01]  /*19a0*/  ULOP3.LUT UR46, UR5, 0x10000, URZ, 0xfc, !UPT ;  /* 0x00010000052e7892 */ /* 0x000fe2000f8efc3f */
[----:B--2--5:R-:W-:Y:S11]  /*19b0*/  @P0 BRA `(.L_x_18) ;  /* 0x0000000000400947 */ /* 0x024ff60003800000 */
[----:B------:R-:W-:Y:S01]  /*19c0*/  MOV R0, 0x0 ;  /* 0x0000000000007802 */ /* 0x000fe20000000f00 */
[----:B------:R-:W-:Y:S01]  /*19d0*/  ULDC.64 UR4, c[0x4][0x68] ;  /* 0x01001a0000047ab9 */ /* 0x000fe20000000a00 */
[----:B------:R-:W-:Y:S01]  /*19e0*/  ULDC.64 UR6, c[0x4][0x8] ;  /* 0x0100020000067ab9 */ /* 0x000fe20000000a00 */
[----:B------:R-:W-:Y:S01]  /*19f0*/  IMAD.U32 R4, RZ, RZ, UR4 ;  /* 0x00000004ff047e24 */ /* 0x000fe2000f8e00ff */
[----:B------:R0:W1:Y:S01]  /*1a00*/  LDC.64 R2, c[0x4][R0] ;  /* 0x0100000000027b82 */ /* 0x0000620000000a00 */
[----:B------:R-:W-:Y:S01]  /*1a10*/  IMAD.U32 R5, RZ, RZ, UR5 ;  /* 0x00000005ff057e24 */ /* 0x000fe2000f8e00ff */
[----:B------:R-:W-:Y:S01]  /*1a20*/  ULDC.64 UR4, c[0x4][0x70] ;  /* 0x01001c0000047ab9 */ /* 0x000fe20000000a00 */
[----:B------:R-:W-:Y:S02]  /*1a30*/  IMAD.U32 R10, RZ, RZ, UR6 ;  /* 0x00000006ff0a7e24 */ /* 0x000fe4000f8e00ff */
[----:B------:R-:W-:Y:S02]  /*1a40*/  IMAD.U32 R6, RZ, RZ, UR4 ;  /* 0x00000004ff067e24 */ /* 0x000fe4000f8e00ff */
[----:B------:R-:W-:-:S02]  /*1a50*/  IMAD.U32 R7, RZ, RZ, UR5 ;  /* 0x00000005ff077e24 */ /* 0x000fc4000f8e00ff */
[----:B------:R-:W-:Y:S02]  /*1a60*/  IMAD.U32 R11, RZ, RZ, UR7 ;  /* 0x00000007ff0b7e24 */ /* 0x000fe4000f8e00ff */
[----:B------:R-:W-:Y:S02]  /*1a70*/  IMAD.MOV.U32 R8, RZ, RZ, 0x1e1 ;  /* 0x000001e1ff087424 */ /* 0x000fe400078e00ff */
[----:B------:R-:W-:Y:S02]  /*1a80*/  IMAD.MOV.U32 R12, RZ, RZ, 0x1 ;  /* 0x00000001ff0c7424 */ /* 0x000fe400078e00ff */
[----:B0-----:R-:W-:-:S07]  /*1a90*/  IMAD.MOV.U32 R13, RZ, RZ, RZ ;  /* 0x000000ffff0d7224 */ /* 0x001fce00078e00ff */
[----:B------:R-:W-:-:S07]  /*1aa0*/  LEPC R20, `(.L_x_18) ;  /* 0x000000001014794e */ /* 0x000fce0000000000 */
[----:B-1---5:R-:W-:Y:S05]  /*1ab0*/  CALL.ABS.NOINC R2 ;  /* 0x0000000002007343 */ /* 0x022fea0003c00000 */
.L_x_18:
[----:B------:R-:W-:-:S13]  /*1ac0*/  ISETP.NE.AND P0, PT, R60, 0x3, PT ;  /* 0x000000033c00780c */ /* 0x000fda0003f05270 */
[----:B------:R-:W-:Y:S05]  /*1ad0*/  @!P0 BRA `(.L_x_19) ;  /* 0x0000000000048947 */ /* 0x000fea0003800000 */
[----:B------:R-:W-:Y:S01]  /*1ae0*/  BPT.TRAP 0x1 ;  /* 0x000000040000795c */ /* 0x000fe20000300000 */
.L_x_19:
[----:B------:R-:W-:Y:S02]  /*1af0*/  IMAD.U32 R3, RZ, RZ, UR41 ;  /* 0x00000029ff037e24 */ /* 0x000fe4000f8e00ff */
[----:B------:R-:W-:-:S03]  /*1b00*/  IMAD.U32 R0, RZ, RZ, UR40 ;  /* 0x00000028ff007e24 */ /* 0x000fc6000f8e00ff */
[----:B------:R-:W-:Y:S02]  /*1b10*/  LEA R3, R3, UR45, 0x3 ;  /* 0x0000002d03037c11 */ /* 0x000fe4000f8e18ff */
[----:B------:R-:W-:-:S04]  /*1b20*/  SHF.L.U32 R0, R0, 0x1f, RZ ;  /* 0x0000001f00007819 */ /* 0x000fc800000006ff */
[----:B------:R0:W1:Y:S01]  /*1b30*/  SYNCS.PHASECHK.TRANS64.TRYWAIT P1, [R3+URZ], R0 ;  /* 0x00000000030075a7 */ /* 0x000062000802017f */
[----:B------:R-:W-:Y:S05]  /*1b40*/  @!P0 BRA `(.L_x_20) ;  /* 0x0000000000048947 */ /* 0x000fea0003800000 */
[----:B------:R-:W-:Y:S01]  /*1b50*/  BPT.TRAP 0x1 ;  /* 0x000000040000795c */ /* 0x000fe20000300000 */
.L_x_20:
[----:B------:R-:W-:-:S05]  /*1b60*/  IMAD.U32 R2, RZ, RZ, UR44 ;  /* 0x0000002cff027e24 */ /* 0x000fca000f8e00ff */
[----:B------:R-:W-:Y:S01]  /*1b70*/  ISETP.GE.AND P2, PT, R2, 0x1, PT ;  /* 0x000000010200780c */ /* 0x000fe20003f46270 */
[----:B-1----:R-:W-:-:S12]  /*1b80*/  @P1 BRA `(.L_x_21) ;  /* 0x0000000000081947 */ /* 0x002fd80003800000 */
[----:B------:R-:W1:Y:S02]  /*1b90*/  SYNCS.PHASECHK.TRANS64.TRYWAIT P1, [R3+URZ], R0 ;  /* 0x00000000030075a7 */ /* 0x000e64000802017f */
[----:B-1----:R-:W-:Y:S05]  /*1ba0*/  @!P1 BRA `(.L_x_22) ;  /* 0x0000004000b89947 */ /* 0x002fea0003800000 */
.L_x_21:
[----:B------:R-:W-:Y:S05]  /*1bb0*/  WARPSYNC.ALL ;  /* 0x0000000000007948 */ /* 0x000fea0003800000 */
[----:B------:R-:W-:Y:S01]  /*1bc0*/  UIADD3 UR4, UR45, 0x36300, URZ ;  /* 0x000363002d047890 */ /* 0x000fe2000fffe03f */
[----:B------:R-:W-:Y:S01]  /*1bd0*/  WARPGROUP.ARRIVE ;  /* 0x00000000000079c5 */ /* 0x000fe20000000000 */
[----:B------:R-:W-:Y:S01]  /*1be0*/  UMOV UR5, 0xc0000010 ;  /* 0xc000001000057882 */ /* 0x000fe20000000000 */
[----:B------:R-:W-:Y:S01]  /*1bf0*/  UMOV UR7, 0xc0000000 ;  /* 0xc000000000077882 */ /* 0x000fe20000000000 */
[----:B------:R-:W-:-:S04]  /*1c00*/  USHF.R.U32.HI UR4, URZ, 0x4, UR4 ;  /* 0x000000043f047899 */ /* 0x000fc80008011604 */
[----:B------:R-:W-:-:S04]  /*1c10*/  ULOP3.LUT UR4, UR4, 0x3fff, URZ, 0xc0, !UPT ;  /* 0x00003fff04047892 */ /* 0x000fc8000f8ec03f */
[----:B------:R-:W-:Y:S02]  /*1c20*/  ULOP3.LUT UR10, UR4, 0x10000, URZ, 0xfc, !UPT ;  /* 0x00010000040a7892 */ /* 0x000fe4000f8efc3f */
[----:B------:R-:W-:Y:S02]  /*1c30*/  UIMAD UR4, UR41, 0x180, UR46 ;  /* 0x00000180290478a4 */ /* 0x000fe4000f8e022e */
[----:B------:R-:W-:Y:S02]  /*1c40*/  ULEA UR6, UR41, UR10, 0x4 ;  /* 0x0000000a29067291 */ /* 0x000fe4000f8e203f */
[----:B------:R-:W-:-:S07]  /*1c50*/  UIADD3 UR8, UR4, 0x100, URZ ;  /* 0x0000010004087890 */ /* 0x000fce000fffe03f */
[----:B------:R-:W-:Y:S01]  /*1c60*/  HGMMA.64x8x16.F32.BF16 R28, gdesc[UR4], RZ, !UPT, gsb0 ;  /* 0x00000000041c79f0 */ /* 0x000fe2000c0018ff */
[----:B------:R-:W-:Y:S01]  /*1c70*/  UMOV UR4, UR8 ;  /* 0x0000000800047c82 */ /* 0x000fe20008000000 */
[----:B------:R-:W-:Y:S01]  /*1c80*/  UMOV UR5, 0xc0000010 ;  /* 0xc000001000057882 */ /* 0x000fe20000000000 */
[----:B------:R-:W-:Y:S02]  /*1c90*/  WARPGROUP.DEPBAR.LE gsb0, 0x0 ;  /* 0x00008000000079c5 */ /* 0x000fe40000010000 */
[----:B------:R-:W-:-:S06]  /*1ca0*/  WARPGROUP.ARRIVE ;  /* 0x00000000000079c5 */ /* 0x000fcc0000000000 */
[----:B------:R-:W-:Y:S03]  /*1cb0*/  HGMMA.64x8x16.F32.BF16 R24, gdesc[UR4], RZ, !UPT, gsb0 ;  /* 0x00000000041879f0 */ /* 0x000fe6000c0018ff */
[----:B------:R-:W-:Y:S02]  /*1cc0*/  WARPGROUP.DEPBAR.LE gsb0, 0x0 ;  /* 0x00008000000079c5 */ /* 0x000fe40000010000 */
[----:B------:R-:W-:Y:S05]  /*1cd0*/  @!P2 BRA `(.L_x_23) ;  /* 0x0000000000d0a947 */ /* 0x000fea0003800000 */
[----:B------:R-:W-:Y:S01]  /*1ce0*/  UIADD3 UR4, UR41, 0x1, URZ ;  /* 0x0000000129047890 */ /* 0x000fe2000fffe03f */
[----:B01----:R-:W-:Y:S02]  /*1cf0*/  IMAD.U32 R0, RZ, RZ, UR44 ;  /* 0x0000002cff007e24 */ /* 0x003fe4000f8e00ff */
[----:B------:R-:W-:Y:S01]  /*1d00*/  IMAD.U32 R2, RZ, RZ, UR41 ;  /* 0x00000029ff027e24 */ /* 0x000fe2000f8e00ff */
[----:B------:R-:W-:-:S04]  /*1d10*/  UISETP.NE.AND UP0, UPT, UR4, 0x24, UPT ;  /* 0x000000240400788c */ /* 0x000fc8000bf05270 */
[----:B------:R-:W-:Y:S02]  /*1d20*/  USEL UR5, URZ, 0x1, UP0 ;  /* 0x000000013f057887 */ /* 0x000fe40008000000 */
[----:B------:R-:W-:Y:S02]  /*1d30*/  USEL UR8, UR4, URZ, UP0 ;  /* 0x0000003f04087287 */ /* 0x000fe40008000000 */
[----:B------:R-:W-:-:S06]  /*1d40*/  ULOP3.LUT UR5, UR40, UR5, URZ, 0x3c, !UPT ;  /* 0x0000000528057292 */ /* 0x000fcc000f8e3c3f */
[----:B------:R-:W-:-:S07]  /*1d50*/  IMAD.U32 R5, RZ, RZ, UR5 ;  /* 0x00000005ff057e24 */ /* 0x000fce000f8e00ff */
.L_x_30:
[----:B------:R-:W-:Y:S05]  /*1d60*/  @!P0 BRA `(.L_x_24) ;  /* 0x0000000000048947 */ /* 0x000fea0003800000 */
[----:B------:R-:W-:Y:S01]  /*1d70*/  BPT.TRAP 0x1 ;  /* 0x000000040000795c */ /* 0x000fe20000300000 */
.L_x_24:
[----:B------:R-:W-:Y:S01]  /*1d80*/  ULEA UR4, UR8, UR45, 0x3 ;  /* 0x0000002d08047291 */ /* 0x000fe2000f8e183f */
[----:B------:R-:W-:-:S08]  /*1d90*/  SHF.L.U32 R3, R5, 0x1f, RZ ;  /* 0x0000001f05037819 */ /* 0x000fd000000006ff */
[----:B------:R0:W1:Y:S01]  /*1da0*/  SYNCS.PHASECHK.TRANS64.TRYWAIT P1, [UR4], R3 ;  /* 0x00000003ff0075a7 */ /* 0x0000620008020144 */
[----:B------:R-:W-:Y:S05]  /*1db0*/  @!P0 BRA `(.L_x_25) ;  /* 0x0000000000048947 */ /* 0x000fea0003800000 */
[----:B------:R-:W-:Y:S01]  /*1dc0*/  BPT.TRAP 0x1 ;  /* 0x000000040000795c */ /* 0x000fe20000300000 */
.L_x_25:
[----:B-1----:R-:W-:Y:S05]  /*1dd0*/  @P1 BRA `(.L_x_26) ;  /* 0x0000000000081947 */ /* 0x002fea0003800000 */
[----:B------:R-:W1:Y:S02]  /*1de0*/  SYNCS.PHASECHK.TRANS64.TRYWAIT P1, [UR4], R3 ;  /* 0x00000003ff0075a7 */ /* 0x000e640008020144 */
[----:B-1----:R-:W-:Y:S05]  /*1df0*/  @!P1 BRA `(.L_x_27) ;  /* 0x0000004000389947 */ /* 0x002fea0003800000 */
.L_x_26:
[----:B------:R-:W-:Y:S01]  /*1e00*/  ULEA UR6, UR8, UR10, 0x4 ;  /* 0x0000000a08067291 */ /* 0x000fe2000f8e203f */
[----:B------:R-:W-:Y:S01]  /*1e10*/  WARPGROUP.ARRIVE ;  /* 0x00000000000079c5 */ /* 0x000fe20000000000 */
[----:B------:R-:W-:Y:S01]  /*1e20*/  UIMAD UR4, UR8, 0x180, UR46 ;  /* 0x00000180080478a4 */ /* 0x000fe2000f8e022e */
[----:B------:R-:W-:Y:S01]  /*1e30*/  UMOV UR7, 0xc0000000 ;  /* 0xc000000000077882 */ /* 0x000fe20000000000 */
[----:B------:R-:W-:Y:S02]  /*1e40*/  UMOV UR5, 0xc0000010 ;  /* 0xc000001000057882 */ /* 0x000fe40000000000 */
[----:B------:R-:W-:-:S05]  /*1e50*/  UIADD3 UR9, UR4, 0x100, URZ ;  /* 0x0000010004097890 */ /* 0x000fca000fffe03f */
[----:B------:R-:W-:Y:S01]  /*1e60*/  HGMMA.64x8x16.F32.BF16 R28, gdesc[UR4], R28, gsb0 ;  /* 0x00000000041c79f0 */ /* 0x000fe2000800181c */
[----:B------:R-:W-:Y:S01]  /*1e70*/  UMOV UR5, 0xc0000010 ;  /* 0xc000001000057882 */ /* 0x000fe20000000000 */
[----:B------:R-:W-:Y:S01]  /*1e80*/  UMOV UR4, UR9 ;  /* 0x0000000900047c82 */ /* 0x000fe20008000000 */
[----:B------:R-:W-:Y:S02]  /*1e90*/  WARPGROUP.DEPBAR.LE gsb0, 0x0 ;  /* 0x00008000000079c5 */ /* 0x000fe40000010000 */
[----:B------:R-:W-:-:S06]  /*1ea0*/  WARPGROUP.ARRIVE ;  /* 0x00000000000079c5 */ /* 0x000fcc0000000000 */
[----:B------:R-:W-:Y:S03]  /*1eb0*/  HGMMA.64x8x16.F32.BF16 R24, gdesc[UR4], R24, gsb0 ;  /* 0x00000000041879f0 */ /* 0x000fe60008001818 */
[----:B------:R-:W-:Y:S02]  /*1ec0*/  WARPGROUP.DEPBAR.LE gsb0, 0x0 ;  /* 0x00008000000079c5 */ /* 0x000fe40000010000 */
[----:B------:R-:W-:Y:S05]  /*1ed0*/  @!P0 BRA `(.L_x_28) ;  /* 0x0000000000048947 */ /* 0x000fea0003800000 */
[----:B------:R-:W-:Y:S01]  /*1ee0*/  BPT.TRAP 0x1 ;  /* 0x000000040000795c */ /* 0x000fe20000300000 */
.L_x_28:
[----:B------:R-:W-:-:S13]  /*1ef0*/  ISETP.NE.AND P1, PT, R22, RZ, PT ;  /* 0x000000ff1600720c */ /* 0x000fda0003f25270 */
[----:B01----:R-:W-:-:S05]  /*1f00*/  @P1 LEA R3, R2, UR45, 0x3 ;  /* 0x0000002d02031c11 */ /* 0x003fca000f8e18ff */
[----:B------:R-:W-:-:S05]  /*1f10*/  @P1 VIADD R4, R3, 0x120 ;  /* 0x0000012003041836 */ /* 0x000fca0000000000 */
[----:B------:R-:W-:-:S04]  /*1f20*/  @P1 PRMT R4, R23, 0x654, R4 ;  /* 0x0000065417041816 */ /* 0x000fc80000000004 */
[----:B------:R0:W-:Y:S01]  /*1f30*/  @P1 SYNCS.ARRIVE.TRANS64.RED.A1T0 RZ, [R4+URZ], RZ ;  /* 0x000000ff04ff19a7 */ /* 0x0001e2000810043f */
[----:B------:R-:W-:-:S13]  /*1f40*/  ISETP.GT.U32.AND P1, PT, R16, 0x1, PT ;  /* 0x000000011000780c */ /* 0x000fda0003f24070 */
[----:B0-----:R-:W-:Y:S05]  /*1f50*/  @P1 BRA `(.L_x_29) ;  /* 0x0000000000041947 */ /* 0x001fea0003800000 */
[----:B------:R-:W-:Y:S01]  /*1f60*/  BPT.TRAP 0x1 ;  /* 0x000000040000795c */ /* 0x000fe20000300000 */
.L_x_29:
[----:B------:R-:W-:Y:S01]  /*1f70*/  UIADD3 UR8, UR8, 0x1, URZ ;  /* 0x0000000108087890 */ /* 0x000fe2000fffe03f */
[----:B------:R-:W-:Y:S01]  /*1f80*/  ISETP.GT.AND P2, PT, R0, 0x1, PT ;  /* 0x000000010000780c */ /* 0x000fe20003f44270 */
[----:B------:R-:W-:Y:S02]  /*1f90*/  VIADD R2, R2, 0x1 ;  /* 0x0000000102027836 */ /* 0x000fe40000000000 */
[----:B------:R-:W-:Y:S01]  /*1fa0*/  UISETP.NE.AND UP0, UPT, UR8, 0x24, UPT ;  /* 0x000000240800788c */ /* 0x000fe2000bf05270 */
[----:B------:R-:W-:Y:S02]  /*1fb0*/  VIADD R0, R0, 0xffffffff ;  /* 0xffffffff00007836 */ /* 0x000fe40000000000 */
[C---:B------:R-:W-:Y:S01]  /*1fc0*/  ISETP.NE.AND P1, PT, R2.reuse, 0x24, PT ;  /* 0x000000240200780c */ /* 0x040fe20003f25270 */
[----:B------:R-:W-:Y:S02]  /*1fd0*/  USEL UR4, URZ, 0x1, UP0 ;  /* 0x000000013f047887 */ /* 0x000fe40008000000 */
[----:B------:R-:W-:Y:S01]  /*1fe0*/  USEL UR8, UR8, URZ, UP0 ;  /* 0x0000003f08087287 */ /* 0x000fe20008000000 */
[----:B------:R-:W-:-:S03]  /*1ff0*/  SEL R2, R2, RZ, P1 ;  /* 0x000000ff02027207 */ /* 0x000fc60000800000 */
[----:B------:R-:W-:Y:S01]  /*2000*/  LOP3.LUT R5, R5, UR4, RZ, 0x3c, !PT ;  /* 0x0000000405057c12 */ /* 0x000fe2000f8e3cff */
[----:B------:R-:W-:Y:S07]  /*2010*/  @P2 BRA `(.L_x_30) ;  /* 0xfffffffc00502947 */ /* 0x000fee000383ffff */
.L_x_23:
[----:B01----:R-:W0:Y:S02]  /*2020*/  LDC R0, c[0x0][0x28c] ;  /* 0x0000a300ff007b82 */ /* 0x003e240000000800 */
[----:B0-----:R-:W-:-:S13]  /*2030*/  ISETP.GE.AND P1, PT, R0, 0x1, PT ;  /* 0x000000010000780c */ /* 0x001fda0003f26270 */
[----:B------:R-:W-:Y:S05]  /*2040*/  @!P1 BRA `(.L_x_31) ;  /* 0x0000000000449947 */ /* 0x000fea0003800000 */
[----:B------:R-:W-:Y:S05]  /*2050*/  @!P0 BRA `(.L_x_32) ;  /* 0x0000000000048947 */ /* 0x000fea0003800000 */
[----:B------:R-:W-:Y:S01]  /*2060*/  BPT.TRAP 0x1 ;  /* 0x000000040000795c */ /* 0x000fe20000300000 */
.L_x_32:
[----:B------:R-:W-:-:S13]  /*2070*/  ISETP.NE.AND P0, PT, R22, RZ, PT ;  /* 0x000000ff1600720c */ /* 0x000fda0003f05270 */
[----:B------:R-:W-:-:S05]  /*2080*/  VOTEU.ANY UP0, P0 ;  /* 0x00000000003f7886 */ /* 0x000fca0000000100 */
[----:B------:R-:W-:-:S06]  /*2090*/  @UP0 UIADD3 UR4, UR44, UR41, URZ ;  /* 0x000000292c040290 */ /* 0x000fcc000fffe03f */
[----:B------:R-:W-:Y:S02]  /*20a0*/  IMAD.U32 R2, RZ, RZ, UR4 ;  /* 0x00000004ff027e24 */ /* 0x000fe4000f8e00ff */
[----:B------:R-:W-:Y:S02]  /*20b0*/  IMAD.U32 R5, RZ, RZ, UR4 ;  /* 0x00000004ff057e24 */ /* 0x000fe4000f8e00ff */
[----:B------:R-:W-:-:S05]  /*20c0*/  @P0 IMAD.WIDE.U32 R2, R2, 0x38e38e39, RZ ;  /* 0x38e38e3902020825 */ /* 0x000fca00078e00ff */
[----:B------:R-:W-:-:S05]  /*20d0*/  @P0 SHF.R.U32.HI R0, RZ, 0x3, R3 ;  /* 0x00000003ff000819 */ /* 0x000fca0000011603 */
[----:B------:R-:W-:-:S05]  /*20e0*/  @P0 IMAD R0, R0, -0x24, R5 ;  /* 0xffffffdc00000824 */ /* 0x000fca00078e0205 */
[----:B------:R-:W-:-:S05]  /*20f0*/  @P0 LEA R0, R0, UR45, 0x3 ;  /* 0x0000002d00000c11 */ /* 0x000fca000f8e18ff */
[----:B------:R-:W-:-:S05]  /*2100*/  @P0 VIADD R0, R0, 0x120 ;  /* 0x0000012000000836 */ /* 0x000fca0000000000 */
[----:B------:R-:W-:-:S04]  /*2110*/  @P0 PRMT R0, R23, 0x654, R0 ;  /* 0x0000065417000816 */ /* 0x000fc80000000000 */
[----:B------:R0:W-:Y:S01]  /*2120*/  @P0 SYNCS.ARRIVE.TRANS64.RED.A1T0 RZ, [R0+URZ], RZ ;  /* 0x000000ff00ff09a7 */ /* 0x0001e2000810043f */
[----:B------:R-:W-:-:S13]  /*2130*/  ISETP.GT.U32.AND P0, PT, R16, 0x1, PT ;  /* 0x000000011000780c */ /* 0x000fda0003f04070 */
[----:B0-----:R-:W-:Y:S05]  /*2140*/  @P0 BRA `(.L_x_31) ;  /* 0x0000000000040947 */ /* 0x001fea0003800000 */
[----:B------:R-:W-:Y:S01]  /*2150*/  BPT.TRAP 0x1 ;  /* 0x000000040000795c */ /* 0x000fe20000300000 */
.L_x_31:
[----:B------:R-:W-:Y:S01]  /*2160*/  UISETP.GE.U32.AND UP1, UPT, UR43, 0x24, UPT ;  /* 0x000000242b00788c */ /* 0x000fe2000bf26070 */
[----:B------:R-:W-:Y:S01]  /*2170*/  IMAD.SHL.U32 R48, R48, 0x8, RZ ;  /* 0x0000000830307824 */ /* 0x000fe200078e00ff */
[----:B------:R-:W-:Y:S01]  /*2180*/  UIADD3 UR41, UR43, UR41, URZ ;  /* 0x000000292b297290 */ /* 0x000fe2000fffe03f */
[----:B------:R-:W-:Y:S01]  /*2190*/  IMAD R8, R49, 0xc0, RZ ;  /* 0x000000c031087824 */ /* 0x000fe200078e02ff */
[----:B------:R-:W-:Y:S01]  /*21a0*/  ULDC UR8, c[0x0][0x288] ;  /* 0x0000a20000087ab9 */ /* 0x000fe20000000800 */
[----:B------:R-:W-:Y:S01]  /*21b0*/  SHF.R.S32.HI R15, RZ, 0x1f, R35 ;  /* 0x0000001fff0f7819 */ /* 0x000fe20000011423 */
[----:B------:R-:W-:Y:S01]  /*21c0*/  UISETP.GT.U32.AND UP0, UPT, UR41, 0x23, UPT ;  /* 0x000000232900788c */ /* 0x000fe2000bf04070 */
[C---:B------:R-:W-:Y:S01]  /*21d0*/  LOP3.LUT R2, R48.reuse, 0x6, R43, 0xf8, !PT ;  /* 0x0000000630027812 */ /* 0x040fe200078ef82b */
[----:B------:R-:W-:Y:S01]  /*21e0*/  ULDC.64 UR6, c[0x0][0x5d0] ;  /* 0x0001740000067ab9 */ /* 0x000fe20000000a00 */
[----:B------:R-:W-:Y:S01]  /*21f0*/  ISETP.GE.AND P0, PT, R48, UR8, PT ;  /* 0x0000000830007c0c */ /* 0x000fe2000bf06270 */
[----:B------:R-:W-:Y:S01]  /*2200*/  UISETP.LT.U32.AND UP0, UPT, UR43, 0x24, UP0 ;  /* 0x000000242b00788c */ /* 0x000fe20008701070 */
[----:B------:R-:W-:Y:S01]  /*2210*/  SHF.R.S32.HI R3, RZ, 0x1f, R2 ;  /* 0x0000001fff037819 */ /* 0x000fe20000011402 */
[----:B------:R-:W-:Y:S01]  /*2220*/  @UP1 UIMAD.WIDE.U32 UR4, UR41, 0x38e38e39, URZ ;  /* 0x38e38e39290418a5 */ /* 0x000fe2000f8e003f */
[----:B------:R-:W-:-:S03]  /*2230*/  IMAD R0, R15, UR6, RZ ;  /* 0x000000060f007c24 */ /* 0x000fc6000f8e02ff */
[----:B------:R-:W-:Y:S01]  /*2240*/  @UP1 USHF.R.U32.HI UR4, URZ, 0x3, UR5 ;  /* 0x000000033f041899 */ /* 0x000fe20008011605 */
[C---:B------:R-:W-:Y:S01]  /*2250*/  IMAD.WIDE.U32 R4, R35.reuse, UR6, R2 ;  /* 0x0000000623047c25 */ /* 0x040fe2000f8e0002 */
[----:B------:R-:W-:Y:S01]  /*2260*/  USEL UR6, URZ, 0x1, !UP0 ;  /* 0x000000013f067887 */ /* 0x000fe2000c000000 */
[----:B------:R-:W-:Y:S02]  /*2270*/  ULDC UR5, c[0x0][0x284] ;  /* 0x0000a10000057ab9 */ /* 0x000fe40000000800 */
[----:B------:R-:W-:Y:S01]  /*2280*/  IMAD R7, R35, UR7, R0 ;  /* 0x0000000723077c24 */ /* 0x000fe2000f8e0200 */
[----:B------:R-:W-:Y:S01]  /*2290*/  ISETP.GE.OR P0, PT, R8, UR5, P0 ;  /* 0x0000000508007c0c */ /* 0x000fe20008706670 */
[----:B------:R-:W-:Y:S01]  /*22a0*/  ULOP3.LUT UR40, UR40, UR6, URZ, 0x3c, !UPT ;  /* 0x0000000628287292 */ /* 0x000fe2000f8e3c3f */
[----:B------:R-:W-:Y:S02]  /*22b0*/  IMAD.MOV.U32 R0, RZ, RZ, -0x1 ;  /* 0xffffffffff007424 */ /* 0x000fe400078e00ff */
[----:B------:R-:W-:Y:S01]  /*22c0*/  IMAD.IADD R5, R5, 0x1, R7 ;  /* 0x0000000105057824 */ /* 0x000fe200078e0207 */
[----:B------:R-:W-:-:S08]  /*22d0*/  @UP1 ULOP3.LUT UR40, UR40, 0x1, UR4, 0x78, !UPT ;  /* 0x0000000128281892 */ /* 0x000fd0000f8e7804 */
[----:B------:R-:W-:Y:S05]  /*22e0*/  @P0 BRA `(.L_x_33) ;  /* 0x0000000c00880947 */ /* 0x000fea0003800000 */
[----:B------:R-:W0:Y:S01]  /*22f0*/  LDC.64 R10, c[0x0][0x5c8] ;  /* 0x00017200ff0a7b82 */ /* 0x000e220000000a00 */
[----:B-----5:R-:W-:Y:S01]  /*2300*/  FSETP.NEU.AND P0, PT, R36, RZ, PT ;  /* 0x000000ff2400720b */ /* 0x020fe20003f0d000 */
[----:B------:R-:W-:Y:S01]  /*2310*/  IMAD.WIDE R6, R49, 0xc0, R32 ;  /* 0x000000c031067825 */ /* 0x000fe200078e0220 */
[----:B------:R-:W-:Y:S03]  /*2320*/  BSSY B0, `(.L_x_33) ;  /* 0x00000de000007945 */ /* 0x000fe60003800000 */
[----:B------:R-:W-:Y:S02]  /*2330*/  IMAD.IADD R62, R47, 0x1, -R8 ;  /* 0x000000012f3e7824 */ /* 0x000fe400078e0a08 */
[----:B------:R-:W-:Y:S02]  /*2340*/  IMAD.IADD R64, R37, 0x1, -R48 ;  /* 0x0000000125407824 */ /* 0x000fe400078e0a30 */
[----:B0-----:R-:W-:-:S02]  /*2350*/  IMAD R9, R7, R10, RZ ;  /* 0x0000000a07097224 */ /* 0x001fc400078e02ff */
[----:B------:R-:W-:-:S04]  /*2360*/  IMAD.WIDE.U32 R52, R6, R10, R4 ;  /* 0x0000000a06347225 */ /* 0x000fc800078e0004 */
[----:B------:R-:W-:-:S04]  /*2370*/  IMAD R9, R6, R11, R9 ;  /* 0x0000000b06097224 */ /* 0x000fc800078e0209 */
[----:B------:R-:W-:Y:S01]  /*2380*/  IMAD.IADD R57, R53, 0x1, R9 ;  /* 0x0000000135397824 */ /* 0x000fe200078e0209 */
[----:B------:R-:W-:Y:S06]  /*2390*/  @!P0 BRA `(.L_x_34) ;  /* 0x00000008008c8947 */ /* 0x000fec0003800000 */
[----:B------:R-:W0:Y:S01]  /*23a0*/  LDC.64 R8, c[0x0][0x5b8] ;  /* 0x00016e00ff087b82 */ /* 0x000e220000000a00 */
[----:B------:R-:W-:Y:S01]  /*23b0*/  ISETP.GT.AND P1, PT, R62, RZ, PT ;  /* 0x000000ff3e00720c */ /* 0x000fe20003f24270 */
[----:B------:R-:W-:-:S03]  /*23c0*/  ULDC.64 UR4, c[0x0][0x5c0] ;  /* 0x0001700000047ab9 */ /* 0x000fc60000000a00 */
[----:B------:R-:W-:-:S03]  /*23d0*/  ISETP.GT.AND P2, PT, R64, RZ, P1 ;  /* 0x000000ff4000720c */ /* 0x000fc60000f44270 */
[----:B------:R-:W1:Y:S08]  /*23e0*/  LDC.64 R12, c[0x0][0x5b0] ;  /* 0x00016c00ff0c7b82 */ /* 0x000e700000000a00 */
[----:B------:R-:W2:Y:S01]  /*23f0*/  LDC.64 R4, c[0x0][0x5a8] ;  /* 0x00016a00ff047b82 */ /* 0x000ea20000000a00 */
[-C--:B0-----:R-:W-:Y:S02]  /*2400*/  IMAD R14, R15, R8.reuse, RZ ;  /* 0x000000080f0e7224 */ /* 0x081fe400078e02ff */
[----:B------:R-:W-:-:S04]  /*2410*/  IMAD.WIDE.U32 R54, R35, R8, R2 ;  /* 0x0000000823367225 */ /* 0x000fc800078e0002 */
[----:B------:R-:W-:Y:S02]  /*2420*/  IMAD R61, R35, R9, R14 ;  /* 0x00000009233d7224 */ /* 0x000fe400078e020e */
[-C--:B-1----:R-:W-:Y:S02]  /*2430*/  IMAD R9, R7, R12.reuse, RZ ;  /* 0x0000000c07097224 */ /* 0x082fe400078e02ff */
[----:B------:R-:W-:Y:S02]  /*2440*/  IMAD.IADD R15, R55, 0x1, R61 ;  /* 0x00000001370f7824 */ /* 0x000fe400078e023d */
[----:B------:R-:W-:Y:S02]  /*2450*/  IMAD.MOV.U32 R14, RZ, RZ, R54 ;  /* 0x000000ffff0e7224 */ /* 0x000fe400078e0036 */
[C---:B------:R-:W-:Y:S02]  /*2460*/  IMAD R63, R6.reuse, R13, R9 ;  /* 0x0000000d063f7224 */ /* 0x040fe400078e0209 */
[----:B------:R-:W-:-:S04]  /*2470*/  IMAD.WIDE.U32 R20, R6, R12, R14 ;  /* 0x0000000c06147225 */ /* 0x000fc800078e000e */
[----:B------:R-:W-:Y:S01]  /*2480*/  IMAD.IADD R9, R21, 0x1, R63 ;  /* 0x0000000115097824 */ /* 0x000fe200078e023f */
[----:B--2---:R-:W-:-:S04]  /*2490*/  LEA R48, P0, R20, R4, 0x1 ;  /* 0x0000000414307211 */ /* 0x004fc800078008ff */
[----:B------:R-:W-:-:S05]  /*24a0*/  LEA.HI.X R49, R20, R5, R9, 0x1, P0 ;  /* 0x0000000514317211 */ /* 0x000fca00000f0c09 */
[----:B------:R-:W2:Y:S01]  /*24b0*/  @P2 LDG.E.LTC128B.U16 R9, desc[UR38][R48.64] ;  /* 0x0000002630092981 */ /* 0x000ea2000c1e1520 */
[----:B------:R-:W-:Y:S01]  /*24c0*/  IMAD.WIDE.U32 R50, R6, R12, R2 ;  /* 0x0000000c06327225 */ /* 0x000fe200078e0002 */
[----:B------:R-:W-:Y:S01]  /*24d0*/  ISETP.GT.AND P1, PT, R64, 0x1, P1 ;  /* 0x000000014000780c */ /* 0x000fe20000f24270 */
[----:B------:R-:W-:Y:S01]  /*24e0*/  BSSY B1, `(.L_x_35) ;  /* 0x0000012000017945 */ /* 0x000fe20003800000 */
[----:B------:R-:W-:Y:S01]  /*24f0*/  LEA R20, P0, R52, UR4, 0x1 ;  /* 0x0000000434147c11 */ /* 0x000fe2000f8008ff */
[----:B------:R-:W-:Y:S02]  /*2500*/  IMAD.IADD R51, R63, 0x1, R51 ;  /* 0x000000013f337824 */ /* 0x000fe400078e0233 */
[----:B------:R-:W-:-:S04]  /*2510*/  IMAD.WIDE.U32 R50, R35, R8, R50 ;  /* 0x0000000823327225 */ /* 0x000fc800078e0032 */
[----:B--2---:R-:W-:-:S04]  /*2520*/  IMAD.U32 R21, R9, 0x10000, RZ ;  /* 0x0001000009157824 */ /* 0x004fc800078e00ff */
[----:B------:R-:W-:-:S04]  /*2530*/  FMUL R21, R21, R36 ;  /* 0x0000002415157220 */ /* 0x000fc80000400000 */
[----:B------:R-:W-:Y:S01]  /*2540*/  FFMA R28, R28, R34, R21 ;  /* 0x000000221c1c7223 */ /* 0x000fe20000000015 */
[----:B------:R-:W-:Y:S02]  /*2550*/  LEA.HI.X R21, R52, UR5, R57, 0x1, P0 ;  /* 0x0000000534157c11 */ /* 0x000fe400080f0c39 */
[----:B------:R-:W-:Y:S02]  /*2560*/  LEA R48, P0, R50, R4, 0x1 ;  /* 0x0000000432307211 */ /* 0x000fe400078008ff */
[----:B------:R-:W-:Y:S01]  /*2570*/  F2FP.BF16.F32.PACK_AB R49, RZ, R28 ;  /* 0x0000001cff31723e */ /* 0x000fe200000010ff */
[----:B------:R-:W-:-:S03]  /*2580*/  IMAD.IADD R28, R61, 0x1, R51 ;  /* 0x000000013d1c7824 */ /* 0x000fc600078e0233 */
[----:B------:R-:W-:Y:S02]  /*2590*/  PRMT R51, R49, 0x7610, R51 ;  /* 0x0000761031337816 */ /* 0x000fe40000000033 */
[----:B------:R-:W-:Y:S01]  /*25a0*/  LEA.HI.X R49, R50, R5, R28, 0x1, P0 ;  /* 0x0000000532317211 */ /* 0x000fe200000f0c1c */
[C---:B------:R-:W-:Y:S02]  /*25b0*/  IMAD.SHL.U32 R50, R12.reuse, 0x8, RZ ;  /* 0x000000080c327824 */ /* 0x040fe400078e00ff */
[----:B------:R0:W-:Y:S02]  /*25c0*/  @P2 STG.E.U16 desc[UR38][R20.64], R51 ;  /* 0x0000003314002986 */ /* 0x0001e4000c101526 */
[----:B0-----:R-:W-:Y:S01]  /*25d0*/  SHF.L.U64.HI R51, R12, 0x3, R13 ;  /* 0x000000030c337819 */ /* 0x001fe2000001020d */
[----:B------:R-:W-:Y:S06]  /*25e0*/  @!P1 BRA `(.L_x_36) ;  /* 0x0000000000049947 */ /* 0x000fec0003800000 */
[----:B------:R0:W5:Y:S02]  /*25f0*/  LDG.E.LTC128B.U16 R9, desc[UR38][R48.64+0x2] ;  /* 0x0000022630097981 */ /* 0x000164000c1e1520 */
.L_x_36:
[----:B------:R-:W-:Y:S05]  /*2600*/  BSYNC B1 ;  /* 0x0000000000017941 */ /* 0x000fea0003800000 */
.L_x_35:
[----:B0----5:R-:W-:Y:S01]  /*2610*/  IMAD.U32 R49, R9, 0x10000, RZ ;  /* 0x0001000009317824 */ /* 0x021fe200078e00ff */
[----:B------:R-:W-:Y:S01]  /*2620*/  ISETP.GT.AND P0, PT, R62, 0x8, PT ;  /* 0x000000083e00780c */ /* 0x000fe20003f04270 */
[----:B------:R-:W-:Y:S01]  /*2630*/  IMAD.WIDE.U32 R52, R6, R12, R50 ;  /* 0x0000000c06347225 */ /* 0x000fe200078e0032 */
[----:B------:R-:W-:Y:S03]  /*2640*/  BSSY B1, `(.L_x_37) ;  /* 0x000000d000017945 */ /* 0x000fe60003800000 */
[----:B------:R-:W-:Y:S01]  /*2650*/  FMUL R28, R49, R36 ;  /* 0x00000024311c7220 */ /* 0x000fe20000400000 */
[----:B------:R-:W-:Y:S01]  /*2660*/  ISETP.GT.AND P2, PT, R64, RZ, P0 ;  /* 0x000000ff4000720c */ /* 0x000fe20000744270 */
[----:B------:R-:W-:Y:S02]  /*2670*/  IMAD.IADD R57, R63, 0x1, R53 ;  /* 0x000000013f397824 */ /* 0x000fe400078e0235 */
[----:B------:R-:W-:Y:S01]  /*2680*/  FFMA R28, R29, R34, R28 ;  /* 0x000000221d1c7223 */ /* 0x000fe2000000001c */
[----:B------:R-:W-:-:S04]  /*2690*/  IADD3 R29, P3, R54, R52, RZ ;  /* 0x00000034361d7210 */ /* 0x000fc80007f7e0ff */
[----:B------:R-:W-:Y:S01]  /*26a0*/  F2FP.BF16.F32.PACK_AB R49, RZ, R28 ;  /* 0x0000001cff31723e */ /* 0x000fe200000010ff */
[----:B------:R-:W-:Y:S01]  /*26b0*/  IMAD.X R48, R57, 0x1, R15, P3 ;  /* 0x0000000139307824 */ /* 0x000fe200018e060f */
[----:B------:R-:W-:-:S03]  /*26c0*/  LEA R28, P3, R29, R4, 0x1 ;  /* 0x000000041d1c7211 */ /* 0x000fc600078608ff */
[----:B------:R0:W-:Y:S01]  /*26d0*/  @P1 STG.E.U16 desc[UR38][R20.64+0x2], R49 ;  /* 0x0000023114001986 */ /* 0x0001e2000c101526 */
[----:B------:R-:W-:Y:S01]  /*26e0*/  LEA.HI.X R29, R29, R5, R48, 0x1, P3 ;  /* 0x000000051d1d7211 */ /* 0x000fe200018f0c30 */
[----:B------:R-:W-:Y:S08]  /*26f0*/  @!P2 BRA `(.L_x_38) ;  /* 0x000000000004a947 */ /* 0x000ff00003800000 */
[----:B------:R1:W5:Y:S02]  /*2700*/  LDG.E.LTC128B.U16 R9, desc[UR38][R28.64] ;  /* 0x000000261c097981 */ /* 0x000364000c1e1520 */
.L_x_38:
[----:B------:R-:W-:Y:S05]  /*2710*/  BSYNC B1 ;  /* 0x0000000000017941 */ /* 0x000fea0003800000 */
.L_x_37:
[----:B-1---5:R-:W-:Y:S01]  /*2720*/  IMAD.U32 R29, R9, 0x10000, RZ ;  /* 0x00010000091d7824 */ /* 0x022fe200078e00ff */
[----:B------:R-:W-:Y:S01]  /*2730*/  IADD3 R28, P1, R2, R52, RZ ;  /* 0x00000034021c7210 */ /* 0x000fe20007f3e0ff */
[----:B------:R-:W-:Y:S01]  /*2740*/  BSSY B1, `(.L_x_39) ;  /* 0x0000010000017945 */ /* 0x000fe20003800000 */
[----:B------:R-:W-:Y:S01]  /*2750*/  ISETP.GT.AND P0, PT, R64, 0x1, P0 ;  /* 0x000000014000780c */ /* 0x000fe20000704270 */
[----:B0-----:R-:W-:Y:S02]  /*2760*/  FMUL R49, R29, R36 ;  /* 0x000000241d317220 */ /* 0x001fe40000400000 */
[----:B------:R-:W-:Y:S01]  /*2770*/  IMAD.X R29, R3, 0x1, R57, P1 ;  /* 0x00000001031d7824 */ /* 0x000fe200008e0639 */
[----:B------:R-:W-:Y:S01]  /*2780*/  LEA R20, P1, R38, R20, 0x1 ;  /* 0x0000001426147211 */ /* 0x000fe200078208ff */
[----:B------:R-:W-:Y:S01]  /*2790*/  FFMA R49, R30, R34, R49 ;  /* 0x000000221e317223 */ /* 0x000fe20000000031 */
[----:B------:R-:W-:Y:S02]  /*27a0*/  IMAD.WIDE.U32 R28, R35, R8, R28 ;  /* 0x00000008231c7225 */ /* 0x000fe400078e001c */
[----:B------:R-:W-:-:S02]  /*27b0*/  LEA.HI.X R21, R38, R21, R41, 0x1, P1 ;  /* 0x0000001526157211 */ /* 0x000fc400008f0c29 */
[----:B------:R-:W-:Y:S01]  /*27c0*/  F2FP.BF16.F32.PACK_AB R49, RZ, R49 ;  /* 0x00000031ff31723e */ /* 0x000fe200000010ff */
[----:B------:R-:W-:Y:S01]  /*27d0*/  IMAD.IADD R29, R61, 0x1, R29 ;  /* 0x000000013d1d7824 */ /* 0x000fe200078e021d */
[C---:B------:R-:W-:Y:S02]  /*27e0*/  LEA R48, P1, R28.reuse, R4, 0x1 ;  /* 0x000000041c307211 */ /* 0x040fe400078208ff */
[----:B------:R-:W-:Y:S02]  /*27f0*/  PRMT R30, R49, 0x7610, R30 ;  /* 0x00007610311e7816 */ /* 0x000fe4000000001e */
[----:B------:R-:W-:-:S03]  /*2800*/  LEA.HI.X R49, R28, R5, R29, 0x1, P1 ;  /* 0x000000051c317211 */ /* 0x000fc600008f0c1d */
[----:B------:R0:W-:Y:S01]  /*2810*/  @P2 STG.E.U16 desc[UR38][R20.64], R30 ;  /* 0x0000001e14002986 */ /* 0x0001e2000c101526 */
[----:B------:R-:W-:Y:S05]  /*2820*/  @!P0 BRA `(.L_x_40) ;  /* 0x0000000000048947 */ /* 0x000fea0003800000 */
[----:B------:R1:W5:Y:S02]  /*2830*/  LDG.E.LTC128B.U16 R9, desc[UR38][R48.64+0x2] ;  /* 0x0000022630097981 */ /* 0x000364000c1e1520 */
.L_x_40:
[----:B------:R-:W-:Y:S05]  /*2840*/  BSYNC B1 ;  /* 0x0000000000017941 */ /* 0x000fea0003800000 */
.L_x_39:
[----:B------:R-:W-:Y:S01]  /*2850*/  IMAD.MOV.U32 R28, RZ, RZ, R52 ;  /* 0x000000ffff1c7224 */ /* 0x000fe200078e0034 */
[----:B------:R-:W-:Y:S01]  /*2860*/  ISETP.GT.AND P1, PT, R62, 0x80, PT ;  /* 0x000000803e00780c */ /* 0x000fe20003f24270 */
[----:B------:R-:W-:Y:S02]  /*2870*/  IMAD.MOV.U32 R29, RZ, RZ, R57 ;  /* 0x000000ffff1d7224 */ /* 0x000fe400078e0039 */
[----:B-1---5:R-:W-:Y:S01]  /*2880*/  IMAD.U32 R49, R9, 0x10000, RZ ;  /* 0x0001000009317824 */ /* 0x022fe200078e00ff */
[----:B------:R-:W-:Y:S01]  /*2890*/  ISETP.GT.AND P2, PT, R64, RZ, P1 ;  /* 0x000000ff4000720c */ /* 0x000fe20000f44270 */
[----:B------:R-:W-:-:S04]  /*28a0*/  IMAD.WIDE.U32 R56, R12, 0x78, R28 ;  /* 0x000000780c387825 */ /* 0x000fc800078e001c */
[----:B------:R-:W-:Y:S01]  /*28b0*/  FMUL R28, R49, R36 ;  /* 0x00000024311c7220 */ /* 0x000fe20000400000 */
[----:B------:R-:W-:Y:S01]  /*28c0*/  IMAD R53, R13, 0x78, RZ ;  /* 0x000000780d357824 */ /* 0x000fe200078e02ff */
[----:B------:R-:W-:Y:S02]  /*28d0*/  IADD3 R13, P3, R54, R56, RZ ;  /* 0x00000038360d7210 */ /* 0x000fe40007f7e0ff */
[----:B------:R-:W-:Y:S01]  /*28e0*/  FFMA R31, R31, R34, R28 ;  /* 0x000000221f1f7223 */ /* 0x000fe2000000001c */
[----:B------:R-:W-:-:S04]  /*28f0*/  IMAD.IADD R67, R57, 0x1, R53 ;  /* 0x0000000139437824 */ /* 0x000fc800078e0235 */
[----:B------:R-:W-:Y:S01]  /*2900*/  F2FP.BF16.F32.PACK_AB R31, RZ, R31 ;  /* 0x0000001fff1f723e */ /* 0x000fe200000010ff */
[----:B0-----:R-:W-:Y:S01]  /*2910*/  IMAD.X R30, R67, 0x1, R15, P3 ;  /* 0x00000001431e7824 */ /* 0x001fe200018e060f */
[----:B------:R-:W-:-:S03]  /*2920*/  LEA R28, P3, R13, R4, 0x1 ;  /* 0x000000040d1c7211 */ /* 0x000fc600078608ff */
[----:B------:R0:W-:Y:S01]  /*2930*/  @P0 STG.E.U16 desc[UR38][R20.64+0x2], R31 ;  /* 0x0000021f14000986 */ /* 0x0001e2000c101526 */
[----:B------:R-:W-:Y:S02]  /*2940*/  LEA.HI.X R29, R13, R5, R30, 0x1, P3 ;  /* 0x000000050d1d7211 */ /* 0x000fe400018f0c1e */
[----:B------:R-:W-:-:S06]  /*2950*/  PRMT R13, R9, 0x7610, R13 ;  /* 0x00007610090d7816 */ /* 0x000fcc000000000d */
[----:B------:R1:W2:Y:S01]  /*2960*/  @P2 LDG.E.LTC128B.U16 R13, desc[UR38][R28.64] ;  /* 0x000000261c0d2981 */ /* 0x0002a2000c1e1520 */
[----:B------:R-:W-:Y:S01]  /*2970*/  IMAD.WIDE.U32 R58, R10, 0xf0, R20 ;  /* 0x000000f00a3a7825 */ /* 0x000fe200078e0014 */
[----:B------:R-:W-:Y:S03]  /*2980*/  BSSY B1, `(.L_x_41) ;  /* 0x0000017000017945 */ /* 0x000fe60003800000 */
[----:B0-----:R-:W-:-:S04]  /*2990*/  IMAD.WIDE.U32 R30, R12, 0x78, R50 ;  /* 0x000000780c1e7825 */ /* 0x001fc800078e0032 */
[----:B------:R-:W-:Y:S02]  /*29a0*/  IMAD.IADD R53, R53, 0x1, R31 ;  /* 0x0000000135357824 */ /* 0x000fe400078e021f */
[----:B------:R-:W-:Y:S02]  /*29b0*/  IMAD.MOV.U32 R52, RZ, RZ, R30 ;  /* 0x000000ffff347224 */ /* 0x000fe400078e001e */
[----:B------:R-:W-:Y:S02]  /*29c0*/  IMAD R65, R11, 0xf0, RZ ;  /* 0x000000f00b417824 */ /* 0x000fe400078e02ff */
[----:B------:R-:W-:-:S04]  /*29d0*/  IMAD.WIDE.U32 R48, R6, R12, R52 ;  /* 0x0000000c06307225 */ /* 0x000fc800078e0034 */
[----:B------:R-:W-:Y:S01]  /*29e0*/  IMAD.IADD R11, R59, 0x1, R65 ;  /* 0x000000013b0b7824 */ /* 0x000fe200078e0241 */
[----:B------:R-:W-:-:S04]  /*29f0*/  IADD3 R48, P0, R2, R48, RZ ;  /* 0x0000003002307210 */ /* 0x000fc80007f1e0ff */
[----:B------:R-:W-:Y:S02]  /*2a00*/  IADD3.X R49, R3, R63, R49, P0, !PT ;  /* 0x0000003f03317210 */ /* 0x000fe400007fe431 */
[----:B------:R-:W-:Y:S01]  /*2a10*/  ISETP.GT.AND P0, PT, R64, 0x1, P1 ;  /* 0x000000014000780c */ /* 0x000fe20000f04270 */
[----:B-1----:R-:W-:-:S03]  /*2a20*/  IMAD.WIDE.U32 R28, R35, R8, R48 ;  /* 0x00000008231c7225 */ /* 0x002fc600078e0030 */
[----:B------:R-:W-:Y:S01]  /*2a30*/  LEA R48, P1, R28, R4, 0x1 ;  /* 0x000000041c307211 */ /* 0x000fe200078208ff */
[----:B--2---:R-:W-:-:S04]  /*2a40*/  IMAD.U32 R9, R13, 0x10000, RZ ;  /* 0x000100000d097824 */ /* 0x004fc800078e00ff */
[----:B------:R-:W-:-:S04]  /*2a50*/  FMUL R9, R9, R36 ;  /* 0x0000002409097220 */ /* 0x000fc80000400000 */
[----:B------:R-:W-:-:S05]  /*2a60*/  FFMA R9, R24, R34, R9 ;  /* 0x0000002218097223 */ /* 0x000fca0000000009 */
[----:B------:R-:W-:Y:S01]  /*2a70*/  F2FP.BF16.F32.PACK_AB R10, RZ, R9 ;  /* 0x00000009ff0a723e */ /* 0x000fe200000010ff */
[----:B------:R-:W-:-:S03]  /*2a80*/  IMAD.IADD R9, R61, 0x1, R29 ;  /* 0x000000013d097824 */ /* 0x000fc600078e021d */
[----:B------:R-:W-:Y:S01]  /*2a90*/  PRMT R24, R10, 0x7610, R24 ;  /* 0x000076100a187816 */ /* 0x000fe20000000018 */
[----:B------:R-:W-:Y:S01]  /*2aa0*/  @P2 IMAD.MOV.U32 R10, RZ, RZ, R58 ;  /* 0x000000ffff0a2224 */ /* 0x000fe200078e003a */
[----:B------:R-:W-:-:S04]  /*2ab0*/  LEA.HI.X R49, R28, R5, R9, 0x1, P1 ;  /* 0x000000051c317211 */ /* 0x000fc800008f0c09 */
[----:B------:R0:W-:Y:S01]  /*2ac0*/  @P2 STG.E.U16 desc[UR38][R10.64], R24 ;  /* 0x000000180a002986 */ /* 0x0001e2000c101526 */
[----:B------:R-:W-:Y:S05]  /*2ad0*/  @!P0 BRA `(.L_x_42) ;  /* 0x0000000000048947 */ /* 0x000fea0003800000 */
[----:B------:R1:W5:Y:S02]  /*2ae0*/  LDG.E.LTC128B.U16 R13, desc[UR38][R48.64+0x2] ;  /* 0x00000226300d7981 */ /* 0x000364000c1e1520 */
.L_x_42:
[----:B------:R-:W-:Y:S05]  /*2af0*/  BSYNC B1 ;  /* 0x0000000000017941 */ /* 0x000fea0003800000 */
.L_x_41:
[----:B-----5:R-:W-:Y:S01]  /*2b00*/  IMAD.U32 R7, R13, 0x10000, RZ ;  /* 0x000100000d077824 */ /* 0x020fe200078e00ff */
[----:B------:R-:W-:Y:S01]  /*2b10*/  ISETP.GT.AND P1, PT, R62, 0x88, PT ;  /* 0x000000883e00780c */ /* 0x000fe20003f24270 */
[----:B0-----:R-:W-:Y:S01]  /*2b20*/  IMAD.IADD R11, R65, 0x1, R59 ;  /* 0x00000001410b7824 */ /* 0x001fe200078e023b */
[----:B------:R-:W-:Y:S01]  /*2b30*/  IADD3 R54, P3, P4, R54, R56, R50 ;  /* 0x0000003836367210 */ /* 0x000fe20007c7e032 */
[----:B------:R-:W-:Y:S01]  /*2b40*/  FMUL R10, R7, R36 ;  /* 0x00000024070a7220 */ /* 0x000fe20000400000 */
[----:B------:R-:W-:Y:S02]  /*2b50*/  ISETP.GT.AND P2, PT, R64, RZ, P1 ;  /* 0x000000ff4000720c */ /* 0x000fe40000f44270 */
[----:B------:R-:W-:Y:S01]  /*2b60*/  IADD3.X R15, R15, R67, R51, P3, P4 ;  /* 0x000000430f0f7210 */ /* 0x000fe20001fe8433 */
[----:B------:R-:W-:Y:S01]  /*2b70*/  FFMA R10, R25, R34, R10 ;  /* 0x00000022190a7223 */ /* 0x000fe2000000000a */
[----:B------:R-:W-:Y:S02]  /*2b80*/  LEA R14, P3, R54, R4, 0x1 ;  /* 0x00000004360e7211 */ /* 0x000fe400078608ff */
[----:B------:R-:W-:-:S02]  /*2b90*/  PRMT R24, R13, 0x7610, R24 ;  /* 0x000076100d187816 */ /* 0x000fc40000000018 */
[----:B------:R-:W-:Y:S02]  /*2ba0*/  F2FP.BF16.F32.PACK_AB R10, RZ, R10 ;  /* 0x0000000aff0a723e */ /* 0x000fe400000010ff */
[----:B------:R-:W-:Y:S02]  /*2bb0*/  LEA.HI.X R15, R54, R5, R15, 0x1, P3 ;  /* 0x00000005360f7211 */ /* 0x000fe400018f0c0f */
[----:B------:R-:W-:Y:S01]  /*2bc0*/  PRMT R25, R10, 0x7610, R25 ;  /* 0x000076100a197816 */ /* 0x000fe20000000019 */
[----:B------:R-:W-:-:S05]  /*2bd0*/  @P0 IMAD.MOV.U32 R10, RZ, RZ, R58 ;  /* 0x000000ffff0a0224 */ /* 0x000fca00078e003a */
[----:B------:R0:W-:Y:S04]  /*2be0*/  @P0 STG.E.U16 desc[UR38][R10.64+0x2], R25 ;  /* 0x000002190a000986 */ /* 0x0001e8000c101526 */
[----:B------:R-:W2:Y:S01]  /*2bf0*/  @P2 LDG.E.LTC128B.U16 R24, desc[UR38][R14.64] ;  /* 0x000000260e182981 */ /* 0x000ea2000c1e1520 */
[----:B------:R-:W-:Y:S01]  /*2c00*/  IADD3 R30, P0, R50, R30, RZ ;  /* 0x0000001e321e7210 */ /* 0x000fe20007f1e0ff */
[----:B------:R-:W-:Y:S01]  /*2c10*/  BSSY B1, `(.L_x_43) ;  /* 0x0000014000017945 */ /* 0x000fe20003800000 */
[----:B------:R-:W-:Y:S02]  /*2c20*/  SHF.L.U64.HI R9, R39, 0x1, R40 ;  /* 0x0000000127097819 */ /* 0x000fe40000010228 */
[----:B------:R-:W-:Y:S01]  /*2c30*/  ISETP.GT.AND P1, PT, R64, 0x1, P1 ;  /* 0x000000014000780c */ /* 0x000fe20000f24270 */
[----:B------:R-:W-:-:S02]  /*2c40*/  IMAD.X R31, R53, 0x1, R51, P0 ;  /* 0x00000001351f7824 */ /* 0x000fc400000e0633 */
[----:B------:R-:W-:Y:S01]  /*2c50*/  IMAD.WIDE.U32 R12, R6, R12, R30 ;  /* 0x0000000c060c7225 */ /* 0x000fe200078e001e */
[----:B------:R-:W-:Y:S02]  /*2c60*/  LEA R6, P0, R39, R20, 0x1 ;  /* 0x0000001427067211 */ /* 0x000fe400078008ff */
[----:B------:R-:W-:-:S04]  /*2c70*/  IADD3 R2, P3, R2, R12, RZ ;  /* 0x0000000c02027210 */ /* 0x000fc80007f7e0ff */
[----:B------:R-:W-:Y:S01]  /*2c80*/  IADD3.X R3, R3, R63, R13, P3, !PT ;  /* 0x0000003f03037210 */ /* 0x000fe20001ffe40d */
[----:B--2---:R-:W-:-:S04]  /*2c90*/  IMAD.U32 R7, R24, 0x10000, RZ ;  /* 0x0001000018077824 */ /* 0x004fc800078e00ff */
[----:B------:R-:W-:-:S04]  /*2ca0*/  FMUL R7, R7, R36 ;  /* 0x0000002407077220 */ /* 0x000fc80000400000 */
[----:B------:R-:W-:-:S05]  /*2cb0*/  FFMA R7, R26, R34, R7 ;  /* 0x000000221a077223 */ /* 0x000fca0000000007 */
[----:B0-----:R-:W-:Y:S01]  /*2cc0*/  F2FP.BF16.F32.PACK_AB R10, RZ, R7 ;  /* 0x00000007ff0a723e */ /* 0x001fe200000010ff */
[----:B------:R-:W-:Y:S02]  /*2cd0*/  IMAD.X R7, R9, 0x1, R21, P0 ;  /* 0x0000000109077824 */ /* 0x000fe400000e0615 */
[----:B------:R-:W-:-:S03]  /*2ce0*/  IMAD.WIDE.U32 R8, R35, R8, R2 ;  /* 0x0000000823087225 */ /* 0x000fc600078e0002 */
[----:B------:R0:W-:Y:S01]  /*2cf0*/  @P2 STG.E.U16 desc[UR38][R6.64], R10 ;  /* 0x0000000a06002986 */ /* 0x0001e2000c101526 */
[----:B------:R-:W-:Y:S01]  /*2d00*/  IMAD.IADD R2, R61, 0x1, R9 ;  /* 0x000000013d027824 */ /* 0x000fe200078e0209 */
[----:B------:R-:W-:-:S04]  /*2d10*/  LEA R4, P0, R8, R4, 0x1 ;  /* 0x0000000408047211 */ /* 0x000fc800078008ff */
[----:B------:R-:W-:Y:S01]  /*2d20*/  LEA.HI.X R5, R8, R5, R2, 0x1, P0 ;  /* 0x0000000508057211 */ /* 0x000fe200000f0c02 */
[----:B------:R-:W-:Y:S08]  /*2d30*/  @!P1 BRA `(.L_x_44) ;  /* 0x0000000000049947 */ /* 0x000ff00003800000 */
[----:B------:R2:W5:Y:S02]  /*2d40*/  LDG.E.LTC128B.U16 R24, desc[UR38][R4.64+0x2] ;  /* 0x0000022604187981 */ /* 0x000564000c1e1520 */
.L_x_44:
[----:B------:R-:W-:Y:S05]  /*2d50*/  BSYNC B1 ;  /* 0x0000000000017941 */ /* 0x000fea0003800000 */
.L_x_43:
[----:B------:R-:W-:Y:S05]  /*2d60*/  @!P1 BRA `(.L_x_45) ;  /* 0x0000000000e49947 */ /* 0x000fea0003800000 */
[----:B-----5:R-:W-:-:S04]  /*2d70*/  IMAD.U32 R3, R24, 0x10000, RZ ;  /* 0x0001000018037824 */ /* 0x020fc800078e00ff */
[----:B------:R-:W-:-:S04]  /*2d80*/  FMUL R2, R3, R36 ;  /* 0x0000002403027220 */ /* 0x000fc80000400000 */
[----:B------:R-:W-:-:S05]  /*2d90*/  FFMA R2, R27, R34, R2 ;  /* 0x000000221b027223 */ /* 0x000fca0000000002 */
[----:B------:R-:W-:-:S05]  /*2da0*/  F2FP.BF16.F32.PACK_AB R2, RZ, R2 ;  /* 0x00000002ff02723e */ /* 0x000fca00000010ff */
[----:B------:R3:W-:Y:S01]  /*2db0*/  STG.E.U16 desc[UR38][R6.64+0x2], R2 ;  /* 0x0000020206007986 */ /* 0x0007e2000c101526 */
[----:B------:R-:W-:Y:S05]  /*2dc0*/  BRA `(.L_x_45) ;  /* 0x0000000000cc7947 */ /* 0x000fea0003800000 */
.L_x_34:
[----:B------:R-:W-:Y:S01]  /*2dd0*/  ISETP.GT.AND P3, PT, R62, RZ, PT ;  /* 0x000000ff3e00720c */ /* 0x000fe20003f64270 */
[----:B------:R-:W-:Y:S01]  /*2de0*/  ULDC.64 UR4, c[0x0][0x5c0] ;  /* 0x0001700000047ab9 */ /* 0x000fe20000000a00 */
[-C--:B------:R-:W-:Y:S01]  /*2df0*/  FMUL R28, R28, R34.reuse ;  /* 0x000000221c1c7220 */ /* 0x080fe20000400000 */
[----:B------:R-:W-:Y:S01]  /*2e00*/  LEA R2, P5, R52, UR4, 0x1 ;  /* 0x0000000434027c11 */ /* 0x000fe2000f8a08ff */
[-C--:B------:R-:W-:Y:S01]  /*2e10*/  FMUL R29, R29, R34.reuse ;  /* 0x000000221d1d7220 */ /* 0x080fe20000400000 */
[----:B------:R-:W-:Y:S01]  /*2e20*/  ISETP.GT.AND P4, PT, R64, RZ, P3 ;  /* 0x000000ff4000720c */ /* 0x000fe20001f84270 */
[----:B------:R-:W-:Y:S01]  /*2e30*/  FMUL R30, R30, R34 ;  /* 0x000000221e1e7220 */ /* 0x000fe20000400000 */
[----:B------:R-:W-:Y:S01]  /*2e40*/  F2FP.BF16.F32.PACK_AB R28, RZ, R28 ;  /* 0x0000001cff1c723e */ /* 0x000fe200000010ff */
[-C--:B------:R-:W-:Y:S01]  /*2e50*/  FMUL R31, R31, R34.reuse ;  /* 0x000000221f1f7220 */ /* 0x080fe20000400000 */
[----:B------:R-:W-:Y:S01]  /*2e60*/  LEA.HI.X R3, R52, UR5, R57, 0x1, P5 ;  /* 0x0000000534037c11 */ /* 0x000fe2000a8f0c39 */
[-C--:B------:R-:W-:Y:S01]  /*2e70*/  FMUL R24, R24, R34.reuse ;  /* 0x0000002218187220 */ /* 0x080fe20000400000 */
[----:B------:R-:W-:Y:S01]  /*2e80*/  ISETP.GT.AND P3, PT, R64, 0x1, P3 ;  /* 0x000000014000780c */ /* 0x000fe20001f64270 */
[----:B------:R-:W-:Y:S01]  /*2e90*/  IMAD R11, R11, 0xf0, RZ ;  /* 0x000000f00b0b7824 */ /* 0x000fe200078e02ff */
[----:B------:R-:W-:Y:S01]  /*2ea0*/  ISETP.GT.AND P1, PT, R62, 0x8, PT ;  /* 0x000000083e00780c */ /* 0x000fe20003f24270 */
[-C--:B------:R-:W-:Y:S01]  /*2eb0*/  FMUL R25, R25, R34.reuse ;  /* 0x0000002219197220 */ /* 0x080fe20000400000 */
[----:B------:R-:W-:Y:S01]  /*2ec0*/  F2FP.BF16.F32.PACK_AB R29, RZ, R29 ;  /* 0x0000001dff1d723e */ /* 0x000fe200000010ff */
[----:B------:R-:W-:Y:S01]  /*2ed0*/  FMUL R26, R26, R34 ;  /* 0x000000221a1a7220 */ /* 0x000fe20000400000 */
[----:B------:R-:W-:Y:S01]  /*2ee0*/  LEA R4, P5, R38, R2, 0x1 ;  /* 0x0000000226047211 */ /* 0x000fe200078a08ff */
[----:B------:R-:W-:Y:S01]  /*2ef0*/  @P4 STG.E.U16 desc[UR38][R2.64], R28 ;  /* 0x0000001c02004986 */ /* 0x000fe2000c101526 */
[----:B------:R-:W-:Y:S01]  /*2f00*/  ISETP.GT.AND P4, PT, R64, RZ, P1 ;  /* 0x000000ff4000720c */ /* 0x000fe20000f84270 */
[----:B------:R-:W-:Y:S01]  /*2f10*/  FMUL R27, R27, R34 ;  /* 0x000000221b1b7220 */ /* 0x000fe20000400000 */
[----:B------:R-:W-:-:S02]  /*2f20*/  ISETP.GT.AND P2, PT, R62, 0x80, PT ;  /* 0x000000803e00780c */ /* 0x000fc40003f44270 */
[----:B------:R-:W-:Y:S01]  /*2f30*/  F2FP.BF16.F32.PACK_AB R30, RZ, R30 ;  /* 0x0000001eff1e723e */ /* 0x000fe200000010ff */
[----:B------:R0:W-:Y:S01]  /*2f40*/  @P3 STG.E.U16 desc[UR38][R2.64+0x2], R29 ;  /* 0x0000021d02003986 */ /* 0x0001e2000c101526 */
[----:B------:R-:W-:Y:S02]  /*2f50*/  LEA.HI.X R5, R38, R3, R41, 0x1, P5 ;  /* 0x0000000326057211 */ /* 0x000fe400028f0c29 */
[----:B------:R-:W-:Y:S02]  /*2f60*/  ISETP.GT.AND P3, PT, R64, RZ, P2 ;  /* 0x000000ff4000720c */ /* 0x000fe40001764270 */
[----:B------:R-:W-:Y:S02]  /*2f70*/  ISETP.GT.AND P0, PT, R62, 0x88, PT ;  /* 0x000000883e00780c */ /* 0x000fe40003f04270 */
[C---:B------:R-:W-:Y:S01]  /*2f80*/  SHF.L.U64.HI R7, R39.reuse, 0x1, R40 ;  /* 0x0000000127077819 */ /* 0x040fe20000010228 */
[----:B------:R-:W-:Y:S01]  /*2f90*/  @P4 STG.E.U16 desc[UR38][R4.64], R30 ;  /* 0x0000001e04004986 */ /* 0x000fe2000c101526 */
[----:B------:R-:W-:-:S02]  /*2fa0*/  LEA R8, P5, R39, R4, 0x1 ;  /* 0x0000000427087211 */ /* 0x000fc400078a08ff */
[C---:B------:R-:W-:Y:S02]  /*2fb0*/  ISETP.GT.AND P1, PT, R64.reuse, 0x1, P1 ;  /* 0x000000014000780c */ /* 0x040fe40000f24270 */
[C---:B------:R-:W-:Y:S01]  /*2fc0*/  ISETP.GT.AND P4, PT, R64.reuse, RZ, P0 ;  /* 0x000000ff4000720c */ /* 0x040fe20000784270 */
[--C-:B------:R-:W-:Y:S01]  /*2fd0*/  IMAD.X R9, R7, 0x1, R5.reuse, P5 ;  /* 0x0000000107097824 */ /* 0x100fe200028e0605 */
[----:B------:R-:W-:Y:S01]  /*2fe0*/  ISETP.GT.AND P0, PT, R64, 0x1, P0 ;  /* 0x000000014000780c */ /* 0x000fe20000704270 */
[----:B------:R-:W-:Y:S01]  /*2ff0*/  IMAD.WIDE.U32 R6, R10, 0xf0, R4 ;  /* 0x000000f00a067825 */ /* 0x000fe200078e0004 */
[----:B------:R-:W-:Y:S02]  /*3000*/  ISETP.GT.AND P2, PT, R64, 0x1, P2 ;  /* 0x000000014000780c */ /* 0x000fe40001744270 */
[----:B------:R-:W-:Y:S01]  /*3010*/  F2FP.BF16.F32.PACK_AB R31, RZ, R31 ;  /* 0x0000001fff1f723e */ /* 0x000fe200000010ff */
[C-C-:B0-----:R-:W-:Y:S01]  /*3020*/  IMAD.IADD R3, R11.reuse, 0x1, R7.reuse ;  /* 0x000000010b037824 */ /* 0x141fe200078e0207 */
[----:B------:R-:W-:Y:S01]  /*3030*/  F2FP.BF16.F32.PACK_AB R24, RZ, R24 ;  /* 0x00000018ff18723e */ /* 0x000fe200000010ff */
[----:B------:R-:W-:Y:S01]  /*3040*/  @P3 IMAD.MOV.U32 R2, RZ, RZ, R6 ;  /* 0x000000ffff023224 */ /* 0x000fe200078e0006 */
[----:B------:R-:W-:Y:S01]  /*3050*/  F2FP.BF16.F32.PACK_AB R25, RZ, R25 ;  /* 0x00000019ff19723e */ /* 0x000fe200000010ff */
[----:B------:R-:W-:Y:S01]  /*3060*/  @P1 STG.E.U16 desc[UR38][R4.64+0x2], R31 ;  /* 0x0000021f04001986 */ /* 0x000fe2000c101526 */
[----:B------:R-:W-:Y:S01]  /*3070*/  IMAD.IADD R7, R11, 0x1, R7 ;  /* 0x000000010b077824 */ /* 0x000fe200078e0207 */
[----:B------:R-:W-:-:S02]  /*3080*/  F2FP.BF16.F32.PACK_AB R26, RZ, R26 ;  /* 0x0000001aff1a723e */ /* 0x000fc400000010ff */
[----:B------:R0:W-:Y:S01]  /*3090*/  @P3 STG.E.U16 desc[UR38][R2.64], R24 ;  /* 0x0000001802003986 */ /* 0x0001e2000c101526 */
[----:B------:R-:W-:-:S03]  /*30a0*/  F2FP.BF16.F32.PACK_AB R27, RZ, R27 ;  /* 0x0000001bff1b723e */ /* 0x000fc600000010ff */
[----:B------:R4:W-:Y:S04]  /*30b0*/  @P2 STG.E.U16 desc[UR38][R6.64+0x2], R25 ;  /* 0x0000021906002986 */ /* 0x0009e8000c101526 */
[----:B------:R4:W-:Y:S01]  /*30c0*/  @P4 STG.E.U16 desc[UR38][R8.64], R26 ;  /* 0x0000001a08004986 */ /* 0x0009e2000c101526 */
[----:B0-----:R-:W-:Y:S02]  /*30d0*/  @P0 IMAD.MOV.U32 R2, RZ, RZ, R8 ;  /* 0x000000ffff020224 */ /* 0x001fe400078e0008 */
[----:B------:R-:W-:-:S05]  /*30e0*/  @P0 IMAD.MOV.U32 R3, RZ, RZ, R9 ;  /* 0x000000ffff030224 */ /* 0x000fca00078e0009 */
[----:B------:R4:W-:Y:S02]  /*30f0*/  @P0 STG.E.U16 desc[UR38][R2.64+0x2], R27 ;  /* 0x0000021b02000986 */ /* 0x0009e4000c101526 */
.L_x_45:
[----:B------:R-:W-:Y:S05]  /*3100*/  BSYNC B0 ;  /* 0x0000000000007941 */ /* 0x000fea0003800000 */
.L_x_33:
[----:B------:R-:W-:Y:S01]  /*3110*/  IADD3 R18, P0, R18, UR36, RZ ;  /* 0x0000002412127c10 */ /* 0x000fe2000ff1e0ff */
[----:B------:R-:W-:Y:S01]  /*3120*/  ULDC.64 UR4, c[0x0][0x650] ;  /* 0x0001940000047ab9 */ /* 0x000fe20000000a00 */
[----:B---34-:R-:W-:Y:S01]  /*3130*/  PRMT R2, RZ, 0x7610, R2 ;  /* 0x00007610ff027816 */ /* 0x018fe20000000002 */
[----:B-1----:R-:W-:Y:S01]  /*3140*/  IMAD.MOV.U32 R48, RZ, RZ, -0x1 ;  /* 0xffffffffff307424 */ /* 0x002fe200078e00ff */
[----:B------:R-:W-:Y:S01]  /*3150*/  IADD3.X R19, R19, UR42, RZ, P0, !PT ;  /* 0x0000002a13137c10 */ /* 0x000fe200087fe4ff */
[----:B------:R-:W-:Y:S01]  /*3160*/  IMAD.MOV.U32 R35, RZ, RZ, -0x1 ;  /* 0xffffffffff237424 */ /* 0x000fe200078e00ff */
[----:B------:R-:W-:-:S04]  /*3170*/  ISETP.GE.U32.AND P0, PT, R18, UR4, PT ;  /* 0x0000000412007c0c */ /* 0x000fc8000bf06070 */
[----:B------:R-:W-:-:S13]  /*3180*/  ISETP.GE.U32.AND.EX P0, PT, R19, UR5, PT, P0 ;  /* 0x0000000513007c0c */ /* 0x000fda000bf06100 */
[----:B------:R-:W-:Y:S05]  /*3190*/  @P0 BRA `(.L_x_46) ;  /* 0x00000004004c0947 */ /* 0x000fea0003800000 */
[----:B------:R-:W1:Y:S01]  /*31a0*/  LDC.64 R8, c[0x0][0x628] ;  /* 0x00018a00ff087b82 */ /* 0x000e620000000a00 */
[----:B0-----:R-:W0:Y:S01]  /*31b0*/  S2R R10, SR_CTAID.X ;  /* 0x00000000000a7919 */ /* 0x001e220000002500 */
[----:B------:R-:W-:Y:S02]  /*31c0*/  IMAD.MOV.U32 R6, RZ, RZ, R18 ;  /* 0x000000ffff067224 */ /* 0x000fe400078e0012 */
[----:B------:R-:W-:Y:S01]  /*31d0*/  IMAD.MOV.U32 R7, RZ, RZ, R19 ;  /* 0x000000ffff077224 */ /* 0x000fe200078e0013 */
[----:B------:R-:W3:Y:S03]  /*31e0*/  S2R R14, SR_CTAID.Y ;  /* 0x00000000000e7919 */ /* 0x000ee60000002600 */
[----:B------:R-:W4:Y:S08]  /*31f0*/  LDC R0, c[0x0][0x630] ;  /* 0x00018c00ff007b82 */ /* 0x000f300000000800 */
[----:B------:R-:W0:Y:S01]  /*3200*/  LDC.64 R12, c[0x0][0x620] ;  /* 0x00018800ff0c7b82 */ /* 0x000e220000000a00 */
[----:B-1----:R-:W-:-:S04]  /*3210*/  ISETP.NE.U32.AND P0, PT, R8, RZ, PT ;  /* 0x000000ff0800720c */ /* 0x002fc80003f05070 */
[----:B------:R-:W-:-:S13]  /*3220*/  ISETP.NE.AND.EX P0, PT, R9, RZ, PT, P0 ;  /* 0x000000ff0900720c */ /* 0x000fda0003f05300 */
[----:B0--34-:R-:W-:Y:S05]  /*3230*/  @!P0 BRA `(.L_x_47) ;  /* 0x0000000000288947 */ /* 0x019fea0003800000 */
[----:B------:R-:W0:Y:S02]  /*3240*/  LDC R3, c[0x0][0x634] ;  /* 0x00018d00ff037b82 */ /* 0x000e240000000800 */
[----:B0-----:R-:W-:-:S05]  /*3250*/  IADD3 R7, P0, R18, R3, RZ ;  /* 0x0000000312077210 */ /* 0x001fca0007f1e0ff */
[----:B------:R-:W-:-:S04]  /*3260*/  IMAD.X R11, RZ, RZ, R19, P0 ;  /* 0x000000ffff0b7224 */ /* 0x000fc800000e0613 */
[----:B------:R-:W-:-:S04]  /*3270*/  IMAD.WIDE.U32 R2, R11, R8, RZ ;  /* 0x000000080b027225 */ /* 0x000fc800078e00ff */
[----:B--2---:R-:W-:-:S04]  /*3280*/  IMAD.WIDE.U32 R4, P0, R7, R9, R2 ;  /* 0x0000000907047225 */ /* 0x004fc80007800002 */
[----:B------:R-:W-:-:S04]  /*3290*/  IMAD.WIDE.U32 R2, R7, R8, RZ ;  /* 0x0000000807027225 */ /* 0x000fc800078e00ff */
[----:B------:R-:W-:Y:S01]  /*32a0*/  IMAD.X R7, RZ, RZ, RZ, P0 ;  /* 0x000000ffff077224 */ /* 0x000fe200000e06ff */
[----:B------:R-:W-:Y:S01]  /*32b0*/  IADD3 RZ, P0, R3, R4, RZ ;  /* 0x0000000403ff7210 */ /* 0x000fe20007f1e0ff */
[----:B------:R-:W-:-:S04]  /*32c0*/  IMAD.MOV.U32 R6, RZ, RZ, R5 ;  /* 0x000000ffff067224 */ /* 0x000fc800078e0005 */
[----:B------:R-:W-:-:S08]  /*32d0*/  IMAD.WIDE.U32.X R6, R11, R9, R6, P0 ;  /* 0x000000090b067225 */ /* 0x000fd000000e0406 */
.L_x_47:
[-CC-:B------:R-:W-:Y:S01]  /*32e0*/  SHF.R.U64 R35, R6, R0.reuse, R7.reuse ;  /* 0x0000000006237219 */ /* 0x180fe20000001207 */
[----:B-----5:R-:W0:Y:S01]  /*32f0*/  LDC.64 R24, c[0x0][0x640] ;  /* 0x00019000ff187b82 */ /* 0x020e220000000a00 */
[----:B------:R-:W-:Y:S01]  /*3300*/  SHF.R.U32.HI R0, RZ, R0, R7 ;  /* 0x00000000ff007219 */ /* 0x000fe20000011607 */
[----:B------:R-:W-:Y:S01]  /*3310*/  ULDC UR4, c[0x0][0x150] ;  /* 0x0000540000047ab9 */ /* 0x000fe20000000800 */
[----:B--2---:R-:W-:Y:S02]  /*3320*/  IADD3 R5, P0, RZ, -R35, RZ ;  /* 0x80000023ff057210 */ /* 0x004fe40007f1e0ff */
[----:B------:R-:W-:-:S03]  /*3330*/  I2FP.F32.U32 R6, R10 ;  /* 0x0000000a00067245 */ /* 0x000fc60000201000 */
[----:B------:R-:W1:Y:S01]  /*3340*/  LDC R4, c[0x0][0x618] ;  /* 0x00018600ff047b82 */ /* 0x000e620000000800 */
[----:B------:R-:W-:Y:S02]  /*3350*/  IMAD.X R3, RZ, RZ, ~R0, P0 ;  /* 0x000000ffff037224 */ /* 0x000fe400000e0e00 */
[----:B------:R-:W-:Y:S01]  /*3360*/  FMUL R6, R6, UR4 ;  /* 0x0000000406067c20 */ /* 0x000fe20008400000 */
[----:B------:R-:W-:Y:S01]  /*3370*/  ULDC UR4, c[0x0][0x154] ;  /* 0x0000550000047ab9 */ /* 0x000fe20000000800 */
[-C--:B------:R-:W-:Y:S02]  /*3380*/  IMAD R0, R3, R12.reuse, RZ ;  /* 0x0000000c03007224 */ /* 0x080fe400078e02ff */
[C---:B------:R-:W-:Y:S01]  /*3390*/  IMAD.WIDE.U32 R2, R5.reuse, R12, R18 ;  /* 0x0000000c05027225 */ /* 0x040fe200078e0012 */
[----:B------:R-:W2:Y:S01]  /*33a0*/  LDC R20, c[0x0][0x608] ;  /* 0x00018200ff147b82 */ /* 0x000ea20000000800 */
[----:B------:R-:W3:Y:S02]  /*33b0*/  F2I.U32.TRUNC.NTZ R6, R6 ;  /* 0x0000000600067305 */ /* 0x000ee4000020f000 */
[----:B------:R-:W-:Y:S01]  /*33c0*/  IMAD R5, R5, R13, R0 ;  /* 0x0000000d05057224 */ /* 0x000fe200078e0200 */
[----:B------:R-:W-:-:S03]  /*33d0*/  I2FP.F32.U32 R0, R14 ;  /* 0x0000000e00007245 */ /* 0x000fc60000201000 */
[----:B------:R-:W-:Y:S01]  /*33e0*/  IMAD.IADD R3, R3, 0x1, R5 ;  /* 0x0000000103037824 */ /* 0x000fe200078e0205 */
[----:B------:R-:W4:Y:S01]  /*33f0*/  LDC R9, c[0x0][0x658] ;  /* 0x00019600ff097b82 */ /* 0x000f220000000800 */
[----:B0-----:R-:W-:-:S04]  /*3400*/  ISETP.NE.U32.AND P0, PT, R24, RZ, PT ;  /* 0x000000ff1800720c */ /* 0x001fc80003f05070 */
[----:B------:R-:W-:-:S03]  /*3410*/  ISETP.NE.AND.EX P0, PT, R25, RZ, PT, P0 ;  /* 0x000000ff1900720c */ /* 0x000fc60003f05300 */
[----:B------:R-:W0:Y:S01]  /*3420*/  LDC R7, c[0x0][0x144] ;  /* 0x00005100ff077b82 */ /* 0x000e220000000800 */
[-CC-:B-1----:R-:W-:Y:S01]  /*3430*/  SHF.R.U64 R8, R2, R4.reuse, R3.reuse ;  /* 0x0000000402087219 */ /* 0x182fe20000001203 */
[----:B---3--:R-:W-:Y:S01]  /*3440*/  IMAD.MOV R6, RZ, RZ, -R6 ;  /* 0x000000ffff067224 */ /* 0x008fe200078e0a06 */
[----:B------:R-:W-:Y:S01]  /*3450*/  SHF.R.U32.HI R3, RZ, R4, R3 ;  /* 0x00000004ff037219 */ /* 0x000fe20000011603 */
[----:B------:R-:W-:-:S04]  /*3460*/  FMUL R4, R0, UR4 ;  /* 0x0000000400047c20 */ /* 0x000fc80008400000 */
[----:B------:R-:W1:Y:S01]  /*3470*/  LDC R15, c[0x0][0x148] ;  /* 0x00005200ff0f7b82 */ /* 0x000e620000000800 */
[----:B------:R3:W0:Y:S01]  /*3480*/  F2I.U32.TRUNC.NTZ R12, R4 ;  /* 0x00000004000c7305 */ /* 0x000622000020f000 */
[-CC-:B--2---:R-:W-:Y:S02]  /*3490*/  SHF.R.U64 R11, R8, R20.reuse, R3.reuse ;  /* 0x00000014080b7219 */ /* 0x184fe40000001203 */
[----:B------:R-:W-:-:S04]  /*34a0*/  SHF.R.U32.HI R0, RZ, R20, R3 ;  /* 0x00000014ff007219 */ /* 0x000fc80000011603 */
[----:B------:R-:W2:Y:S01]  /*34b0*/  LDC R26, c[0x0][0x648] ;  /* 0x00019200ff1a7b82 */ /* 0x000ea20000000800 */
[-CC-:B----4-:R-:W-:Y:S02]  /*34c0*/  SHF.R.U64 R13, R11, R9.reuse, R0.reuse ;  /* 0x000000090b0d7219 */ /* 0x190fe40000001200 */
[----:B------:R-:W-:-:S03]  /*34d0*/  SHF.R.U32.HI R3, RZ, R9, R0 ;  /* 0x00000009ff037219 */ /* 0x000fc60000011600 */
[----:B------:R-:W-:Y:S02]  /*34e0*/  IMAD.MOV.U32 R2, RZ, RZ, R13 ;  /* 0x000000ffff027224 */ /* 0x000fe400078e000d */
[----:B------:R-:W4:Y:S01]  /*34f0*/  LDC R27, c[0x0][0x638] ;  /* 0x00018e00ff1b7b82 */ /* 0x000f220000000800 */
[----:B0-----:R-:W-:-:S07]  /*3500*/  IMAD R21, R7, R6, R10 ;  /* 0x0000000607157224 */ /* 0x001fce00078e020a */
[----:B------:R-:W0:Y:S08]  /*3510*/  LDC R28, c[0x0][0x610] ;  /* 0x00018400ff1c7b82 */ /* 0x000e300000000800 */
[----:B------:R-:W0:Y:S01]  /*3520*/  LDC R29, c[0x0][0x600] ;  /* 0x00018000ff1d7b82 */ /* 0x000e220000000800 */
[----:B-123--:R-:W-:Y:S05]  /*3530*/  @!P0 BRA `(.L_x_48) ;  /* 0x0000000000288947 */ /* 0x00efea0003800000 */
[----:B------:R-:W1:Y:S02]  /*3540*/  LDC R0, c[0x0][0x64c] ;  /* 0x00019300ff007b82 */ /* 0x000e640000000800 */
[----:B-1----:R-:W-:-:S05]  /*3550*/  IADD3 R7, P0, R13, R0, RZ ;  /* 0x000000000d077210 */ /* 0x002fca0007f1e0ff */
        /* <DEDUP_REMOVED lines=8> */
.L_x_48:
[----:B------:R-:W-:Y:S01]  /*35e0*/  ISETP.NE.AND P0, PT, R17, 0x1, PT ;  /* 0x000000011100780c */ /* 0x000fe20003f05270 */
[----:B------:R-:W-:Y:S01]  /*35f0*/  IMAD.MOV R12, RZ, RZ, -R12 ;  /* 0x000000ffff0c7224 */ /* 0x000fe200078e0a0c */
[----:B------:R-:W-:Y:S01]  /*3600*/  SHF.R.U64 R0, R2, R26, R3 ;  /* 0x0000001a02007219 */ /* 0x000fe20000001203 */
[----:B------:R-:W-:Y:S01]  /*3610*/  IMAD.MOV.U32 R4, RZ, RZ, 0x1 ;  /* 0x00000001ff047424 */ /* 0x000fe200078e00ff */
[----:B------:R-:W-:-:S03]  /*3620*/  LOP3.LUT R3, R11, R46, RZ, 0xc0, !PT ;  /* 0x0000002e0b037212 */ /* 0x000fc600078ec0ff */
[----:B------:R-:W-:Y:S02]  /*3630*/  IMAD.MOV R2, RZ, RZ, -R0 ;  /* 0x000000ffff027224 */ /* 0x000fe400078e0a00 */
[----:B------:R-:W-:Y:S01]  /*3640*/  IMAD R0, R42, R0, R3 ;  /* 0x000000002a007224 */ /* 0x000fe200078e0203 */
[----:B------:R-:W-:Y:S01]  /*3650*/  LOP3.LUT R3, R8, R45, RZ, 0xc0, !PT ;  /* 0x0000002d08037212 */ /* 0x000fe200078ec0ff */
[----:B----4-:R-:W-:Y:S02]  /*3660*/  IMAD R2, R2, R27, R13 ;  /* 0x0000001b02027224 */ /* 0x010fe400078e020d */
[----:B------:R-:W-:Y:S02]  /*3670*/  @P0 IMAD R21, R15, R12, R14 ;  /* 0x0000000c0f150224 */ /* 0x000fe400078e020e */
[----:B0-----:R-:W-:Y:S01]  /*3680*/  IMAD R3, R2, R29, R3 ;  /* 0x0000001d02037224 */ /* 0x001fe200078e0203 */
[----:B------:R-:W-:Y:S01]  /*3690*/  PRMT R2, R4, 0x7610, R2 ;  /* 0x0000761004027816 */ /* 0x000fe20000000002 */
[----:B------:R-:W-:-:S05]  /*36a0*/  IMAD R0, R0, R28, R21 ;  /* 0x0000001c00007224 */ /* 0x000fca00078e0215 */
[----:B------:R-:W-:Y:S02]  /*36b0*/  SEL R48, R3, R0, !P0 ;  /* 0x0000000003307207 */ /* 0x000fe40004000000 */
[----:B------:R-:W-:-:S07]  /*36c0*/  SEL R0, R0, R3, !P0 ;  /* 0x0000000300007207 */ /* 0x000fce0004000000 */
.L_x_46:
[----:B------:R-:W-:Y:S01]  /*36d0*/  LOP3.LUT P0, RZ, R2, 0xff, RZ, 0xc0, !PT ;  /* 0x000000ff02ff7812 */ /* 0x000fe2000780c0ff */
[----:B------:R-:W-:Y:S01]  /*36e0*/  UIMAD.WIDE.U32 UR4, UR41, 0x38e38e39, URZ ;  /* 0x38e38e39290478a5 */ /* 0x000fe2000f8e003f */
[----:B------:R-:W-:-:S03]  /*36f0*/  IMAD.MOV.U32 R49, RZ, RZ, R0 ;  /* 0x000000ffff317224 */ /* 0x000fc600078e0000 */
[----:B------:R-:W-:-:S04]  /*3700*/  USHF.R.U32.HI UR4, URZ, 0x3, UR5 ;  /* 0x000000033f047899 */ /* 0x000fc80008011605 */
[----:B------:R-:W-:-:S04]  /*3710*/  UIMAD UR41, UR4, -0x24, UR41 ;  /* 0xffffffdc042978a4 */ /* 0x000fc8000f8e0229 */
[----:B------:R-:W-:Y:S08]  /*3720*/  @P0 BRA `(.L_x_49) ;  /* 0xffffffe000640947 */ /* 0x000ff0000383ffff */
[----:B------:R-:W-:Y:S05]  /*3730*/  EXIT ;  /* 0x000000000000794d */ /* 0x000fea0003800000 */
.L_x_8:
        /* <DEDUP_REMOVED lines=26> */
.L_x_51:
[----:B------:R-:W0:Y:S01]  /*38e0*/  LDC.64 R26, c[0x0][0x640] ;  /* 0x00019000ff1a7b82 */ /* 0x000e220000000a00 */
[-CC-:B------:R-:W-:Y:S01]  /*38f0*/  SHF.R.U64 R20, R12, R6.reuse, R13.reuse ;  /* 0x000000060c147219 */ /* 0x180fe2000000120d */
[----:B------:R-:W-:Y:S01]  /*3900*/  IMAD.MOV.U32 R30, RZ, RZ, 0x1 ;  /* 0x00000001ff1e7424 */ /* 0x000fe200078e00ff */
[----:B------:R-:W-:Y:S02]  /*3910*/  SHF.R.U32.HI R6, RZ, R6, R13 ;  /* 0x00000006ff067219 */ /* 0x000fe4000001160d */
[----:B------:R-:W-:-:S03]  /*3920*/  IADD3 R11, P0, RZ, -R20, RZ ;  /* 0x80000014ff0b7210 */ /* 0x000fc60007f1e0ff */
[----:B------:R-:W1:Y:S02]  /*3930*/  LDC R10, c[0x0][0x618] ;  /* 0x00018600ff0a7b82 */ /* 0x000e640000000800 */
[----:B------:R-:W-:-:S04]  /*3940*/  IMAD.X R9, RZ, RZ, ~R6, P0 ;  /* 0x000000ffff097224 */ /* 0x000fc800000e0e06 */
[-C--:B------:R-:W-:Y:S02]  /*3950*/  IMAD R6, R9, R22.reuse, RZ ;  /* 0x0000001609067224 */ /* 0x080fe400078e02ff */
[----:B------:R-:W2:Y:S01]  /*3960*/  LDC R12, c[0x0][0x608] ;  /* 0x00018200ff0c7b82 */ /* 0x000ea20000000800 */
[----:B------:R-:W-:-:S04]  /*3970*/  IMAD.WIDE.U32 R8, R11, R22, R18 ;  /* 0x000000160b087225 */ /* 0x000fc800078e0012 */
[----:B------:R-:W-:-:S03]  /*3980*/  IMAD R11, R11, R23, R6 ;  /* 0x000000170b0b7224 */ /* 0x000fc600078e0206 */
[----:B------:R-:W3:Y:S01]  /*3990*/  LDC R25, c[0x0][0x658] ;  /* 0x00019600ff197b82 */ /* 0x000ee20000000800 */
[----:B------:R-:W-:Y:S01]  /*39a0*/  IMAD.IADD R9, R9, 0x1, R11 ;  /* 0x0000000109097824 */ /* 0x000fe200078e020b */
[----:B0-----:R-:W-:-:S04]  /*39b0*/  ISETP.NE.U32.AND P0, PT, R26, RZ, PT ;  /* 0x000000ff1a00720c */ /* 0x001fc80003f05070 */
[----:B------:R-:W-:Y:S02]  /*39c0*/  ISETP.NE.AND.EX P0, PT, R27, RZ, PT, P0 ;  /* 0x000000ff1b00720c */ /* 0x000fe40003f05300 */
[----:B------:R-:W0:Y:S01]  /*39d0*/  LDC R22, c[0x0][0x600] ;  /* 0x00018000ff167b82 */ /* 0x000e220000000800 */
[-CC-:B-1----:R-:W-:Y:S01]  /*39e0*/  SHF.R.U64 R14, R8, R10.reuse, R9.reuse ;  /* 0x0000000a080e7219 */ /* 0x182fe20000001209 */
[----:B------:R-:W-:Y:S01]  /*39f0*/  IMAD.MOV.U32 R8, RZ, RZ, -0x1 ;  /* 0xffffffffff087424 */ /* 0x000fe200078e00ff */
[----:B------:R-:W-:-:S05]  /*3a00*/  SHF.R.U32.HI R9, RZ, R10, R9 ;  /* 0x0000000aff097219 */ /* 0x000fca0000011609 */
[----:B------:R-:W1:Y:S01]  /*3a10*/  LDC R28, c[0x0][0x648] ;  /* 0x00019200ff1c7b82 */ /* 0x000e620000000800 */
[-CC-:B--2---:R-:W-:Y:S02]  /*3a20*/  SHF.R.U64 R21, R14, R12.reuse, R9.reuse ;  /* 0x0000000c0e157219 */ /* 0x184fe40000001209 */
[----:B------:R-:W-:-:S05]  /*3a30*/  SHF.R.U32.HI R6, RZ, R12, R9 ;  /* 0x0000000cff067219 */ /* 0x000fca0000011609 */
[----:B------:R-:W2:Y:S01]  /*3a40*/  LDC R29, c[0x0][0x638] ;  /* 0x00018e00ff1d7b82 */ /* 0x000ea20000000800 */
[-C--:B---3--:R-:W-:Y:S02]  /*3a50*/  SHF.L.U32 R8, R8, R25.reuse, RZ ;  /* 0x0000001908087219 */ /* 0x088fe400000006ff */
[-CC-:B------:R-:W-:Y:S02]  /*3a60*/  SHF.R.U64 R23, R21, R25.reuse, R6.reuse ;  /* 0x0000001915177219 */ /* 0x180fe40000001206 */
[----:B------:R-:W-:Y:S02]  /*3a70*/  LOP3.LUT R32, RZ, R8, RZ, 0x33, !PT ;  /* 0x00000008ff207212 */ /* 0x000fe400078e33ff */
[----:B------:R-:W-:Y:S01]  /*3a80*/  SHF.R.U32.HI R9, RZ, R25, R6 ;  /* 0x00000019ff097219 */ /* 0x000fe20000011606 */
[----:B------:R-:W3:Y:S01]  /*3a90*/  LDC R31, c[0x0][0x610] ;  /* 0x00018400ff1f7b82 */ /* 0x000ee20000000800 */
[----:B------:R-:W-:Y:S01]  /*3aa0*/  IMAD.MOV.U32 R8, RZ, RZ, R23 ;  /* 0x000000ffff087224 */ /* 0x000fe200078e0017 */
[----:B------:R-:W-:Y:S06]  /*3ab0*/  @!P0 BRA `(.L_x_52) ;  /* 0x0000000000288947 */ /* 0x000fec0003800000 */
        /* <DEDUP_REMOVED lines=10> */
.L_x_52:
[----:B------:R-:W-:Y:S02]  /*3b60*/  ISETP.NE.AND P0, PT, R17, 0x1, PT ;  /* 0x000000011100780c */ /* 0x000fe40003f05270 */
[----:B-1----:R-:W-:Y:S01]  /*3b70*/  SHF.R.U64 R6, R8, R28, R9 ;  /* 0x0000001c08067219 */ /* 0x002fe20000001209 */
[----:B0-----:R-:W-:Y:S01]  /*3b80*/  VIADD R9, R22, 0xffffffff ;  /* 0xffffffff16097836 */ /* 0x001fe20000000000 */
[----:B------:R-:W-:Y:S02]  /*3b90*/  SHF.L.U32 R30, R30, R25, RZ ;  /* 0x000000191e1e7219 */ /* 0x000fe400000006ff */
[----:B------:R-:W-:Y:S01]  /*3ba0*/  LOP3.LUT R5, R21, R32, RZ, 0xc0, !PT ;  /* 0x0000002015057212 */ /* 0x000fe200078ec0ff */
[----:B------:R-:W-:-:S04]  /*3bb0*/  IMAD.MOV R8, RZ, RZ, -R6 ;  /* 0x000000ffff087224 */ /* 0x000fc800078e0a06 */
[----:B------:R-:W-:Y:S01]  /*3bc0*/  IMAD R6, R30, R6, R5 ;  /* 0x000000061e067224 */ /* 0x000fe200078e0205 */
[----:B------:R-:W-:Y:S01]  /*3bd0*/  LOP3.LUT R5, R14, R9, RZ, 0xc0, !PT ;  /* 0x000000090e057212 */ /* 0x000fe200078ec0ff */
[----:B------:R-:W-:Y:S02]  /*3be0*/  @P0 IMAD R3, R7, R24, R4 ;  /* 0x0000001807030224 */ /* 0x000fe400078e0204 */
[----:B--2---:R-:W-:Y:S02]  /*3bf0*/  IMAD R4, R8, R29, R23 ;  /* 0x0000001d08047224 */ /* 0x004fe400078e0217 */
[----:B---3--:R-:W-:Y:S02]  /*3c00*/  IMAD R3, R6, R31, R3 ;  /* 0x0000001f06037224 */ /* 0x008fe400078e0203 */
[----:B------:R-:W-:Y:S02]  /*3c10*/  IMAD R4, R4, R22, R5 ;  /* 0x0000001604047224 */ /* 0x000fe400078e0205 */
[----:B------:R-:W-:-:S03]  /*3c20*/  IMAD.MOV.U32 R6, RZ, RZ, 0x1 ;  /* 0x00000001ff067424 */ /* 0x000fc600078e00ff */
[----:B------:R-:W-:Y:S02]  /*3c30*/  SEL R22, R4, R3, !P0 ;  /* 0x0000000304167207 */ /* 0x000fe40004000000 */
[----:B------:R-:W-:-:S07]  /*3c40*/  SEL R21, R3, R4, !P0 ;  /* 0x0000000403157207 */ /* 0x000fce0004000000 */
.L_x_50:
[----:B------:R-:W-:-:S08]  /*3c50*/  NOP ;  /* 0x0000000000007918 */ /* 0x000fd00000000000 */
[----:B------:R-:W0:-:S00]  /*3c60*/  USETMAXREG.DEALLOC.CTAPOOL 0x28 ;  /* 0x00000028000079c8 */ /* 0x000e0000080e0500 */
[----:B0-----:R-:W-:-:S13]  /*3c70*/  ISETP.NE.AND P0, PT, R2, RZ, PT ;  /* 0x000000ff0200720c */ /* 0x001fda0003f05270 */
[----:B------:R-:W-:Y:S05]  /*3c80*/  @P0 EXIT ;  /* 0x000000000000094d */ /* 0x000fea0003800000 */
[----:B------:R-:W-:Y:S01]  /*3c90*/  LOP3.LUT P0, RZ, R6, 0xff, RZ, 0xc0, !PT ;  /* 0x000000ff06ff7812 */ /* 0x000fe2000780c0ff */
[----:B------:R-:W-:Y:S02]  /*3ca0*/  IMAD.MOV.U32 R6, RZ, RZ, 0x1 ;  /* 0x00000001ff067424 */ /* 0x000fe400078e00ff */
[----:B------:R-:W-:-:S10]  /*3cb0*/  IMAD.MOV.U32 R7, RZ, RZ, RZ ;  /* 0x000000ffff077224 */ /* 0x000fd400078e00ff */
[----:B------:R-:W-:Y:S05]  /*3cc0*/  @!P0 BRA `(.L_x_53) ;  /* 0x0000000c00308947 */ /* 0x000fea0003800000 */
[----:B------:R-:W0:Y:S01]  /*3cd0*/  LDC R2, c[0x0][0x28c] ;  /* 0x0000a300ff027b82 */ /* 0x000e220000000800 */
[----:B------:R-:W1:Y:S01]  /*3ce0*/  S2R R12, SR_CgaCtaId ;  /* 0x00000000000c7919 */ /* 0x000e620000008800 */
[----:B------:R-:W-:Y:S01]  /*3cf0*/  ULDC UR5, c[0x0][0x658] ;  /* 0x0001960000057ab9 */ /* 0x000fe20000000800 */
[----:B------:R-:W-:Y:S01]  /*3d00*/  UMOV UR6, 0xffffffff ;  /* 0xffffffff00067882 */ /* 0x000fe20000000000 */
[----:B------:R-:W-:Y:S01]  /*3d10*/  BSSY B0, `(.L_x_53) ;  /* 0x00000c7000007945 */ /* 0x000fe20003800000 */
[----:B------:R-:W-:Y:S01]  /*3d20*/  USHF.L.U32 UR6, UR6, UR5, URZ ;  /* 0x0000000506067299 */ /* 0x000fe2000800063f */
[----:B------:R-:W-:Y:S01]  /*3d30*/  IMAD.MOV.U32 R9, RZ, RZ, 0x1 ;  /* 0x00000001ff097424 */ /* 0x000fe200078e00ff */
[----:B------:R-:W-:Y:S01]  /*3d40*/  LOP3.LUT R8, R16, 0x2, RZ, 0xfc, !PT ;  /* 0x0000000210087812 */ /* 0x000fe200078efcff */
[----:B------:R-:W-:Y:S01]  /*3d50*/  IMAD.MOV.U32 R6, RZ, RZ, 0x1 ;  /* 0x00000001ff067424 */ /* 0x000fe200078e00ff */
[----:B------:R-:W-:Y:S01]  /*3d60*/  ULDC UR4, c[0x0][0x600] ;  /* 0x0001800000047ab9 */ /* 0x000fe20000000800 */
[----:B------:R-:W-:Y:S01]  /*3d70*/  IMAD.MOV.U32 R7, RZ, RZ, RZ ;  /* 0x000000ffff077224 */ /* 0x000fe200078e00ff */
[----:B------:R-:W-:Y:S01]  /*3d80*/  UMOV UR7, 0x1 ;  /* 0x0000000100077882 */ /* 0x000fe20000000000 */
[----:B------:R-:W-:-:S02]  /*3d90*/  UIADD3 UR15, UR4, -0x1, URZ ;  /* 0xffffffff040f7890 */ /* 0x000fc4000fffe03f */
[----:B------:R-:W-:Y:S02]  /*3da0*/  USHF.L.U32 UR17, UR7, UR5, URZ ;  /* 0x0000000507117299 */ /* 0x000fe4000800063f */
[----:B------:R-:W-:Y:S01]  /*3db0*/  ULOP3.LUT UR16, URZ, UR6, URZ, 0x33, !UPT ;  /* 0x000000063f107292 */ /* 0x000fe2000f8e333f */
[----:B------:R-:W-:Y:S01]  /*3dc0*/  ULDC.64 UR20, c[0x0][0x198] ;  /* 0x0000660000147ab9 */ /* 0x000fe20000000a00 */
[----:B0-----:R-:W-:-:S05]  /*3dd0*/  VIADD R2, R2, 0xf ;  /* 0x0000000f02027836 */ /* 0x001fca0000000000 */
[----:B------:R-:W-:-:S04]  /*3de0*/  SHF.R.S32.HI R3, RZ, 0x1f, R2 ;  /* 0x0000001fff037819 */ /* 0x000fc80000011402 */
[----:B------:R-:W-:Y:S01]  /*3df0*/  LEA.HI R3, R3, R2, RZ, 0x4 ;  /* 0x0000000203037211 */ /* 0x000fe200078f20ff */
[C---:B-1----:R-:W-:Y:S02]  /*3e00*/  IMAD.SHL.U32 R11, R12.reuse, 0x4, RZ ;  /* 0x000000040c0b7824 */ /* 0x042fe400078e00ff */
[----:B------:R-:W-:Y:S01]  /*3e10*/  IMAD.SHL.U32 R12, R12, 0x40, RZ ;  /* 0x000000400c0c7824 */ /* 0x000fe200078e00ff */
[----:B------:R-:W-:Y:S02]  /*3e20*/  SHF.R.S32.HI R10, RZ, 0x4, R3 ;  /* 0x00000004ff0a7819 */ /* 0x000fe40000011403 */
[----:B------:R-:W-:Y:S02]  /*3e30*/  LOP3.LUT R11, R11, 0x4, RZ, 0xc0, !PT ;  /* 0x000000040b0b7812 */ /* 0x000fe400078ec0ff */
[----:B------:R-:W-:Y:S01]  /*3e40*/  LOP3.LUT R12, R12, 0x40, RZ, 0xc0, !PT ;  /* 0x000000400c0c7812 */ /* 0x000fe200078ec0ff */
[----:B------:R-:W-:-:S07]  /*3e50*/  VIADD R13, R10, 0x1 ;  /* 0x000000010a0d7836 */ /* 0x000fce0000000000 */
.L_x_64:
[----:B------:R-:W-:-:S03]  /*3e60*/  UMOV UR4, 0xffffffff ;  /* 0xffffffff00047882 */ /* 0x000fc60000000000 */
[----:B------:R-:W-:Y:S05]  /*3e70*/  BRA.DIV UR4, `(.L_x_54) ;  /* 0x0000002204307947 */ /* 0x000fea000b800000 */
[----:B------:R-:W-:-:S13]  /*3e80*/  ELECT P6, URZ, PT ;  /* 0x00000000003f782f */ /* 0x000fda00038c0000 */
.L_x_107:
[----:B------:R-:W0:Y:S01]  /*3e90*/  LDC R2, c[0x0][0x28c] ;  /* 0x0000a300ff027b82 */ /* 0x000e220000000800 */
[----:B------:R-:W-:Y:S01]  /*3ea0*/  BSSY B1, `(.L_x_55) ;  /* 0x0000038000017945 */ /* 0x000fe20003800000 */
[----:B0-----:R-:W-:-:S13]  /*3eb0*/  ISETP.LT.OR P6, PT, R2, 0x1, !P6 ;  /* 0x000000010200780c */ /* 0x001fda00077c1670 */
[----:B------:R-:W-:Y:S05]  /*3ec0*/  @P6 BRA `(.L_x_56) ;  /* 0x0000000000d46947 */ /* 0x000fea0003800000 */
[----:B------:R-:W-:Y:S02]  /*3ed0*/  IMAD R22, R22, 0x8, R11 ;  /* 0x0000000816167824 */ /* 0x000fe400078e020b */
[----:B------:R-:W-:Y:S02]  /*3ee0*/  IMAD R21, R21, 0xc0, RZ ;  /* 0x000000c015157824 */ /* 0x000fe400078e02ff */
[----:B------:R-:W-:Y:S02]  /*3ef0*/  IMAD.MOV.U32 R23, RZ, RZ, RZ ;  /* 0x000000ffff177224 */ /* 0x000fe400078e00ff */
[----:B------:R-:W-:Y:S02]  /*3f00*/  IMAD.MOV.U32 R2, RZ, RZ, R13 ;  /* 0x000000ffff027224 */ /* 0x000fe400078e000d */
[----:B------:R-:W-:Y:S02]  /*3f10*/  IMAD.MOV.U32 R3, RZ, RZ, R6 ;  /* 0x000000ffff037224 */ /* 0x000fe400078e0006 */
[----:B------:R-:W-:-:S07]  /*3f20*/  IMAD.MOV.U32 R5, RZ, RZ, R7 ;  /* 0x000000ffff057224 */ /* 0x000fce00078e0007 */
.L_x_59:
[----:B------:R-:W0:Y:S01]  /*3f30*/  S2R R15, SR_CgaCtaId ;  /* 0x00000000000f7919 */ /* 0x000e220000008800 */
[----:B------:R-:W-:Y:S02]  /*3f40*/  MOV R4, 0x400 ;  /* 0x0000040000047802 */ /* 0x000fe40000000f00 */
[----:B------:R-:W-:-:S13]  /*3f50*/  ISETP.NE.AND P1, PT, R0, RZ, PT ;  /* 0x000000ff0000720c */ /* 0x000fda0003f25270 */
[----:B------:R-:W1:Y:S01]  /*3f60*/  @!P1 LDC R14, c[0x0][0x500] ;  /* 0x00014000ff0e9b82 */ /* 0x000e620000000800 */
[----:B0-----:R-:W-:Y:S02]  /*3f70*/  LEA R24, R15, R4, 0x18 ;  /* 0x000000040f187211 */ /* 0x001fe400078ec0ff */
[----:B------:R-:W-:-:S03]  /*3f80*/  SHF.L.U32 R4, R3, 0x1f, RZ ;  /* 0x0000001f03047819 */ /* 0x000fc600000006ff */
[----:B------:R-:W-:-:S04]  /*3f90*/  IMAD R15, R5, 0x8, R24 ;  /* 0x00000008050f7824 */ /* 0x000fc800078e0218 */
[----:B------:R-:W0:Y:S02]  /*3fa0*/  SYNCS.PHASECHK.TRANS64.TRYWAIT P0, [R15+URZ+0x120], R4 ;  /* 0x000120040f0075a7 */ /* 0x000e24000800017f */
[----:B01----:R-:W-:Y:S05]  /*3fb0*/  @!P0 BRA `(.L_x_57) ;  /* 0x0000002000008947 */ /* 0x003fea0003800000 */
.L_x_108:
[----:B0-----:R-:W-:Y:S01]  /*3fc0*/  PRMT R4, R8, 0x9910, RZ ;  /* 0x0000991008047816 */ /* 0x001fe200000000ff */
[----:B------:R0:W-:Y:S03]  /*3fd0*/  @!P1 SYNCS.ARRIVE.TRANS64 RZ, [R15+URZ], R14 ;  /* 0x0000000e0fff99a7 */ /* 0x0001e6000800003f */
[----:B------:R-:W-:-:S13]  /*3fe0*/  ISETP.NE.AND P0, PT, R4, 0x2, PT ;  /* 0x000000020400780c */ /* 0x000fda0003f05270 */
[----:B0-----:R-:W-:Y:S05]  /*3ff0*/  @P0 BRA `(.L_x_58) ;  /* 0x0000000000040947 */ /* 0x001fea0003800000 */
[----:B------:R-:W-:Y:S01]  /*4000*/  BPT.TRAP 0x1 ;  /* 0x000000040000795c */ /* 0x000fe20000300000 */
.L_x_58:
[----:B------:R-:W-:Y:S01]  /*4010*/  IMAD R14, R5, 0x1800, R24 ;  /* 0x00001800050e7824 */ /* 0x000fe200078e0218 */
[----:B------:R-:W-:Y:S01]  /*4020*/  R2UR UR9, R15 ;  /* 0x000000000f0972ca */ /* 0x000fe200000e0000 */
[----:B------:R-:W-:Y:S01]  /*4030*/  IMAD R4, R5, 0x80, R12 ;  /* 0x0000008005047824 */ /* 0x000fe200078e020c */
[----:B------:R-:W-:Y:S01]  /*4040*/  UIADD3 UR4, UP0, UR20, 0xf0, URZ ;  /* 0x000000f014047890 */ /* 0x000fe2000ff1e03f */
[----:B------:R-:W-:Y:S01]  /*4050*/  VIADD R2, R2, 0xffffffff ;  /* 0xffffffff02027836 */ /* 0x000fe20000000000 */
[----:B------:R-:W-:Y:S01]  /*4060*/  R2UR UR5, R14 ;  /* 0x000000000e0572ca */ /* 0x000fe200000e0000 */
[----:B------:R-:W-:Y:S01]  /*4070*/  IMAD R4, R4, 0x2, R24 ;  /* 0x0000000204047824 */ /* 0x000fe200078e0218 */
[----:B------:R-:W-:Y:S01]  /*4080*/  R2UR UR11, R21 ;  /* 0x00000000150b72ca */ /* 0x000fe200000e0000 */
[----:B------:R-:W-:Y:S01]  /*4090*/  UIADD3 UR22, UP1, UR20, 0x1f0, URZ ;  /* 0x000001f014167890 */ /* 0x000fe2000ff3e03f */
[----:B------:R-:W-:Y:S01]  /*40a0*/  R2UR UR10, R23 ;  /* 0x00000000170a72ca */ /* 0x000fe200000e0000 */
[----:B------:R-:W-:Y:S01]  /*40b0*/  VIADD R5, R5, 0x1 ;  /* 0x0000000105057836 */ /* 0x000fe20000000000 */
[----:B------:R-:W-:Y:S01]  /*40c0*/  R2UR UR8, R4 ;  /* 0x00000000040872ca */ /* 0x000fe200000e0000 */
[----:B------:R-:W-:Y:S01]  /*40d0*/  UIADD3.X UR23, URZ, UR21, URZ, UP1, !UPT ;  /* 0x000000153f177290 */ /* 0x000fe20008ffe43f */
[----:B------:R-:W-:Y:S01]  /*40e0*/  R2UR UR12, R20 ;  /* 0x00000000140c72ca */ /* 0x000fe200000e0000 */
[----:B------:R-:W-:Y:S01]  /*40f0*/  UMOV UR6, 0x0 ;  /* 0x0000000000067882 */ /* 0x000fe20000000000 */
[----:B------:R-:W-:Y:S01]  /*4100*/  R2UR UR18, R22 ;  /* 0x00000000161272ca */ /* 0x000fe200000e0000 */
[----:B------:R-:W-:Y:S01]  /*4110*/  UMOV UR7, 0x10000000 ;  /* 0x1000000000077882 */ /* 0x000fe20000000000 */
[----:B------:R-:W-:Y:S01]  /*4120*/  ISETP.GT.AND P1, PT, R2, 0x1, PT ;  /* 0x000000010200780c */ /* 0x000fe20003f24270 */
[----:B------:R-:W-:Y:S01]  /*4130*/  UIADD3 UR13, UR5, 0x300, URZ ;  /* 0x00000300050d7890 */ /* 0x000fe2000fffe03f */
[----:B------:R-:W-:Y:S01]  /*4140*/  ISETP.NE.AND P0, PT, R5, 0x24, PT ;  /* 0x000000240500780c */ /* 0x000fe20003f05270 */
[----:B------:R-:W-:Y:S01]  /*4150*/  UIADD3.X UR5, URZ, UR21, URZ, UP0, !UPT ;  /* 0x000000153f057290 */ /* 0x000fe200087fe43f */
[----:B------:R-:W-:Y:S01]  /*4160*/  VIADD R23, R23, 0x10 ;  /* 0x0000001017177836 */ /* 0x000fe20000000000 */
[----:B------:R-:W-:Y:S01]  /*4170*/  UMOV UR19, 0x30000 ;  /* 0x0003000000137882 */ /* 0x000fe20000000000 */
[----:B------:R-:W-:Y:S01]  /*4180*/  SEL R4, RZ, 0x1, P0 ;  /* 0x00000001ff047807 */ /* 0x000fe20000000000 */
[----:B------:R-:W-:Y:S01]  /*4190*/  UIADD3 UR14, UR8, 0x36300, URZ ;  /* 0x00036300080e7890 */ /* 0x000fe2000fffe03f */
[----:B------:R-:W-:-:S02]  /*41a0*/  SEL R5, R5, RZ, P0 ;  /* 0x000000ff05057207 */ /* 0x000fc40000000000 */
[----:B------:R-:W-:Y:S01]  /*41b0*/  UMOV UR8, UR13 ;  /* 0x0000000d00087c82 */ /* 0x000fe20008000000 */
[----:B------:R-:W-:Y:S01]  /*41c0*/  LOP3.LUT R3, R3, R4, RZ, 0x3c, !PT ;  /* 0x0000000403037212 */ /* 0x000fe200078e3cff */
[----:B------:R0:W-:Y:S02]  /*41d0*/  UTMALDG.3D [UR8], [UR4], desc[UR6] ;  /* 0x00000608040075b4 */ /* 0x0001e40008011000 */
[----:B0-----:R-:W-:Y:S01]  /*41e0*/  UMOV UR8, UR14 ;  /* 0x0000000e00087c82 */ /* 0x001fe20008000000 */
[----:B------:R-:W-:Y:S02]  /*41f0*/  UMOV UR11, UR18 ;  /* 0x00000012000b7c82 */ /* 0x000fe40008000000 */
[----:B------:R0:W-:Y:S02]  /*4200*/  UTMALDG.3D.MULTICAST [UR8], [UR22], UR19, desc[UR6] ;  /* 0x00000608160073b4 */ /* 0x0001e40008011813 */
[----:B0-----:R-:W-:Y:S05]  /*4210*/  @P1 BRA `(.L_x_59) ;  /* 0xfffffffc00441947 */ /* 0x001fea000383ffff */
.L_x_56:
[----:B------:R-:W-:Y:S05]  /*4220*/  BSYNC B1 ;  /* 0x0000000000017941 */ /* 0x000fea0003800000 */
.L_x_55:
[----:B------:R-:W-:Y:S01]  /*4230*/  LOP3.LUT P1, RZ, R9, 0xff, RZ, 0xc0, !PT ;  /* 0x000000ff09ff7812 */ /* 0x000fe2000782c0ff */
[C---:B------:R-:W-:Y:S01]  /*4240*/  IMAD.IADD R4, R10.reuse, 0x1, R7 ;  /* 0x000000010a047824 */ /* 0x040fe200078e0207 */
[----:B------:R-:W-:Y:S01]  /*4250*/  ULDC.64 UR4, c[0x0][0x650] ;  /* 0x0001940000047ab9 */ /* 0x000fe20000000a00 */
[----:B------:R-:W-:Y:S01]  /*4260*/  ISETP.GE.U32.AND P2, PT, R10, 0x24, PT ;  /* 0x000000240a00780c */ /* 0x000fe20003f46070 */
[----:B------:R-:W-:Y:S01]  /*4270*/  BSSY B1, `(.L_x_60) ;  /* 0x000006e000017945 */ /* 0x000fe20003800000 */
[----:B------:R-:W-:Y:S01]  /*4280*/  IMAD.MOV.U32 R21, RZ, RZ, -0x1 ;  /* 0xffffffffff157424 */ /* 0x000fe200078e00ff */
[----:B------:R-:W-:Y:S01]  /*4290*/  ISETP.GT.U32.AND P0, PT, R4, 0x23, PT ;  /* 0x000000230400780c */ /* 0x000fe20003f04070 */
[----:B------:R-:W-:Y:S01]  /*42a0*/  IMAD.MOV.U32 R22, RZ, RZ, -0x1 ;  /* 0xffffffffff167424 */ /* 0x000fe200078e00ff */
[----:B------:R-:W-:Y:S01]  /*42b0*/  PRMT R9, RZ, 0x7610, R9 ;  /* 0x00007610ff097816 */ /* 0x000fe20000000009 */
[----:B------:R-:W-:Y:S01]  /*42c0*/  IMAD.MOV.U32 R20, RZ, RZ, -0x1 ;  /* 0xffffffffff147424 */ /* 0x000fe200078e00ff */
[----:B------:R-:W-:-:S03]  /*42d0*/  ISETP.LT.U32.AND P0, PT, R10, 0x24, P0 ;  /* 0x000000240a00780c */ /* 0x000fc60000701070 */
[----:B------:R-:W0:Y:S01]  /*42e0*/  @P1 S2R R3, SR_CgaCtaId ;  /* 0x0000000000031919 */ /* 0x000e220000008800 */
[----:B------:R-:W-:-:S04]  /*42f0*/  @P1 MOV R2, 0x400 ;  /* 0x0000040000021802 */ /* 0x000fc80000000f00 */
[----:B0-----:R-:W-:Y:S01]  /*4300*/  @P1 LEA R5, R3, R2, 0x18 ;  /* 0x0000000203051211 */ /* 0x001fe200078ec0ff */
[----:B------:R-:W-:-:S03]  /*4310*/  IMAD.WIDE.U32 R2, R4, 0x38e38e39, RZ ;  /* 0x38e38e3904027825 */ /* 0x000fc600078e00ff */
[----:B------:R0:W-:Y:S01]  /*4320*/  @P1 SYNCS.ARRIVE.TRANS64.A1T0 RZ, [R5+URZ+0x258], RZ ;  /* 0x000258ff05ff19a7 */ /* 0x0001e2000810003f */
[----:B------:R-:W-:Y:S02]  /*4330*/  IADD3 R18, P1, R18, UR36, RZ ;  /* 0x0000002412127c10 */ /* 0x000fe4000ff3e0ff */
[----:B------:R-:W-:Y:S02]  /*4340*/  PRMT R2, RZ, 0x7610, R2 ;  /* 0x00007610ff027816 */ /* 0x000fe40000000002 */
[----:B------:R-:W-:Y:S02]  /*4350*/  IADD3.X R19, R19, UR42, RZ, P1, !PT ;  /* 0x0000002a13137c10 */ /* 0x000fe40008ffe4ff */
[----:B0-----:R-:W-:Y:S02]  /*4360*/  SHF.R.U32.HI R5, RZ, 0x3, R3 ;  /* 0x00000003ff057819 */ /* 0x001fe40000011603 */
[----:B------:R-:W-:Y:S02]  /*4370*/  SEL R3, RZ, 0x1, !P0 ;  /* 0x00000001ff037807 */ /* 0x000fe40004000000 */
[----:B------:R-:W-:Y:S01]  /*4380*/  ISETP.GE.U32.AND P0, PT, R18, UR4, PT ;  /* 0x0000000412007c0c */ /* 0x000fe2000bf06070 */
[----:B------:R-:W-:Y:S01]  /*4390*/  IMAD R7, R5, -0x24, R4 ;  /* 0xffffffdc05077824 */ /* 0x000fe200078e0204 */
[----:B------:R-:W-:-:S02]  /*43a0*/  LOP3.LUT R6, R6, R3, RZ, 0x3c, !PT ;  /* 0x0000000306067212 */ /* 0x000fc400078e3cff */
[----:B------:R-:W-:Y:S02]  /*43b0*/  ISETP.GE.U32.AND.EX P0, PT, R19, UR5, PT, P0 ;  /* 0x0000000513007c0c */ /* 0x000fe4000bf06100 */
[----:B------:R-:W-:-:S11]  /*43c0*/  @P2 LOP3.LUT R6, R6, 0x1, R5, 0x78, !PT ;  /* 0x0000000106062812 */ /* 0x000fd600078e7805 */
[----:B------:R-:W-:Y:S05]  /*43d0*/  @P0 BRA `(.L_x_61) ;  /* 0x00000004005c0947 */ /* 0x000fea0003800000 */
[----:B------:R-:W0:Y:S01]  /*43e0*/  S2R R15, SR_CTAID.X ;  /* 0x00000000000f7919 */ /* 0x000e220000002500 */
[----:B------:R-:W-:Y:S01]  /*43f0*/  ULDC.64 UR4, c[0x0][0x628] ;  /* 0x00018a0000047ab9 */ /* 0x000fe20000000a00 */
[----:B------:R-:W-:Y:S01]  /*4400*/  ULDC UR7, c[0x0][0x630] ;  /* 0x00018c0000077ab9 */ /* 0x000fe20000000800 */
[----:B------:R-:W-:Y:S01]  /*4410*/  ISETP.NE.U32.AND P0, PT, RZ, UR4, PT ;  /* 0x00000004ff007c0c */ /* 0x000fe2000bf05070 */
[----:B------:R-:W1:Y:S01]  /*4420*/  S2R R20, SR_CTAID.Y ;  /* 0x0000000000147919 */ /* 0x000e620000002600 */
[----:B------:R-:W-:Y:S01]  /*4430*/  ULDC UR8, c[0x0][0x150] ;  /* 0x0000540000087ab9 */ /* 0x000fe20000000800 */
[----:B------:R-:W-:Y:S01]  /*4440*/  IMAD.MOV.U32 R2, RZ, RZ, R18 ;  /* 0x000000ffff027224 */ /* 0x000fe200078e0012 */
[----:B------:R-:W-:Y:S01]  /*4450*/  ISETP.NE.AND.EX P0, PT, RZ, UR5, PT, P0 ;  /* 0x00000005ff007c0c */ /* 0x000fe2000bf05300 */
[----:B------:R-:W-:Y:S01]  /*4460*/  IMAD.MOV.U32 R3, RZ, RZ, R19 ;  /* 0x000000ffff037224 */ /* 0x000fe200078e0013 */
[----:B0-----:R-:W-:-:S11]  /*4470*/  I2FP.F32.U32 R22, R15 ;  /* 0x0000000f00167245 */ /* 0x001fd60000201000 */
[----:B------:R-:W-:Y:S05]  /*4480*/  @!P0 BRA `(.L_x_62) ;  /* 0x0000000000288947 */ /* 0x000fea0003800000 */
[----:B------:R-:W-:Y:S02]  /*4490*/  ULDC UR6, c[0x0][0x634] ;  /* 0x00018d0000067ab9 */ /* 0x000fe40000000800 */
[----:B------:R-:W-:-:S05]  /*44a0*/  IADD3 R3, P0, R18, UR6, RZ ;  /* 0x0000000612037c10 */ /* 0x000fca000ff1e0ff */
[----:B------:R-:W-:-:S04]  /*44b0*/  IMAD.X R21, RZ, RZ, R19, P0 ;  /* 0x000000ffff157224 */ /* 0x000fc800000e0613 */
[----:B------:R-:W-:-:S04]  /*44c0*/  IMAD.WIDE.U32 R4, R21, UR4, RZ ;  /* 0x0000000415047c25 */ /* 0x000fc8000f8e00ff */
[----:B------:R-:W-:-:S04]  /*44d0*/  IMAD.WIDE.U32 R4, P0, R3, UR5, R4 ;  /* 0x0000000503047c25 */ /* 0x000fc8000f800004 */
[----:B------:R-:W-:-:S04]  /*44e0*/  IMAD.WIDE.U32 R2, R3, UR4, RZ ;  /* 0x0000000403027c25 */ /* 0x000fc8000f8e00ff */
[----:B------:R-:W-:Y:S01]  /*44f0*/  IMAD.MOV.U32 R2, RZ, RZ, R5 ;  /* 0x000000ffff027224 */ /* 0x000fe200078e0005 */
[----:B------:R-:W-:Y:S01]  /*4500*/  IADD3 RZ, P1, R3, R4, RZ ;  /* 0x0000000403ff7210 */ /* 0x000fe20007f3e0ff */
[----:B------:R-:W-:-:S04]  /*4510*/  IMAD.X R3, RZ, RZ, RZ, P0 ;  /* 0x000000ffff037224 */ /* 0x000fc800000e06ff */
[----:B------:R-:W-:-:S08]  /*4520*/  IMAD.WIDE.U32.X R2, R21, UR5, R2, P1 ;  /* 0x0000000515027c25 */ /* 0x000fd000088e0402 */
.L_x_62:
[--C-:B------:R-:W-:Y:S01]  /*4530*/  SHF.R.U64 R14, R2, UR7, R3.reuse ;  /* 0x00000007020e7c19 */ /* 0x100fe20008001203 */
[----:B------:R-:W-:Y:S01]  /*4540*/  FMUL R22, R22, UR8 ;  /* 0x0000000816167c20 */ /* 0x000fe20008400000 */
[----:B------:R-:W-:Y:S01]  /*4550*/  SHF.R.U32.HI R2, RZ, UR7, R3 ;  /* 0x00000007ff027c19 */ /* 0x000fe20008011603 */
[----:B------:R-:W0:Y:S01]  /*4560*/  LDC R4, c[0x0][0x144] ;  /* 0x00005100ff047b82 */ /* 0x000e220000000800 */
[----:B------:R-:W-:Y:S01]  /*4570*/  IADD3 R21, P0, RZ, -R14, RZ ;  /* 0x8000000eff157210 */ /* 0x000fe20007f1e0ff */
[----:B------:R-:W-:Y:S01]  /*4580*/  ULDC.64 UR4, c[0x0][0x620] ;  /* 0x0001880000047ab9 */ /* 0x000fe20000000a00 */
[----:B-1----:R-:W-:Y:S01]  /*4590*/  I2FP.F32.U32 R3, R20 ;  /* 0x0000001400037245 */ /* 0x002fe20000201000 */
[----:B------:R-:W-:Y:S01]  /*45a0*/  ULDC UR6, c[0x0][0x154] ;  /* 0x0000550000067ab9 */ /* 0x000fe20000000800 */
[----:B------:R-:W1:Y:S01]  /*45b0*/  F2I.U32.TRUNC.NTZ R22, R22 ;  /* 0x0000001600167305 */ /* 0x000e62000020f000 */
[----:B------:R-:W-:Y:S01]  /*45c0*/  IMAD.X R2, RZ, RZ, ~R2, P0 ;  /* 0x000000ffff027224 */ /* 0x000fe200000e0e02 */
[----:B------:R-:W-:Y:S01]  /*45d0*/  ISETP.NE.AND P2, PT, R17, 0x1, PT ;  /* 0x000000011100780c */ /* 0x000fe20003f45270 */
[----:B------:R-:W-:Y:S01]  /*45e0*/  FMUL R23, R3, UR6 ;  /* 0x0000000603177c20 */ /* 0x000fe20008400000 */
[----:B------:R-:W2:Y:S01]  /*45f0*/  LDC R25, c[0x0][0x148] ;  /* 0x00005200ff197b82 */ /* 0x000ea20000000800 */
[----:B------:R-:W-:Y:S01]  /*4600*/  IMAD R2, R2, UR4, RZ ;  /* 0x0000000402027c24 */ /* 0x000fe2000f8e02ff */
[----:B------:R-:W-:Y:S01]  /*4610*/  ULDC.64 UR6, c[0x0][0x640] ;  /* 0x0001900000067ab9 */ /* 0x000fe20000000a00 */
[----:B------:R-:W-:Y:S01]  /*4620*/  IMAD.MOV.U32 R3, RZ, RZ, R19 ;  /* 0x000000ffff037224 */ /* 0x000fe200078e0013 */
[----:B------:R-:W-:Y:S01]  /*4630*/  ISETP.NE.U32.AND P0, PT, RZ, UR6, PT ;  /* 0x00000006ff007c0c */ /* 0x000fe2000bf05070 */
[----:B------:R-:W-:Y:S01]  /*4640*/  IMAD R5, R21, UR5, R2 ;  /* 0x0000000515057c24 */ /* 0x000fe2000f8e0202 */
[----:B------:R-:W3:Y:S01]  /*4650*/  F2I.U32.TRUNC.NTZ R23, R23 ;  /* 0x0000001700177305 */ /* 0x000ee2000020f000 */
[----:B------:R-:W-:Y:S01]  /*4660*/  IMAD.MOV.U32 R2, RZ, RZ, R18 ;  /* 0x000000ffff027224 */ /* 0x000fe200078e0012 */
[----:B------:R-:W-:-:S03]  /*4670*/  ISETP.NE.AND.EX P0, PT, RZ, UR7, PT, P0 ;  /* 0x00000007ff007c0c */ /* 0x000fc6000bf05300 */
[----:B------:R-:W-:Y:S01]  /*4680*/  IMAD.WIDE.U32 R2, R21, UR4, R2 ;  /* 0x0000000415027c25 */ /* 0x000fe2000f8e0002 */
[----:B------:R-:W-:-:S03]  /*4690*/  ULDC UR4, c[0x0][0x618] ;  /* 0x0001860000047ab9 */ /* 0x000fc60000000800 */
[----:B------:R-:W-:Y:S02]  /*46a0*/  IMAD.IADD R3, R3, 0x1, R5 ;  /* 0x0000000103037824 */ /* 0x000fe400078e0205 */
[----:B-1----:R-:W-:-:S03]  /*46b0*/  IMAD.MOV R22, RZ, RZ, -R22 ;  /* 0x000000ffff167224 */ /* 0x002fc600078e0a16 */
[----:B------:R-:W-:Y:S01]  /*46c0*/  SHF.R.U64 R21, R2, UR4, R3 ;  /* 0x0000000402157c19 */ /* 0x000fe20008001203 */
[----:B0-----:R-:W-:Y:S01]  /*46d0*/  IMAD R15, R4, R22, R15 ;  /* 0x00000016040f7224 */ /* 0x001fe200078e020f */
[----:B------:R-:W-:Y:S01]  /*46e0*/  SHF.R.U32.HI R2, RZ, UR4, R3 ;  /* 0x00000004ff027c19 */ /* 0x000fe20008011603 */
[----:B------:R-:W-:Y:S01]  /*46f0*/  ULDC UR4, c[0x0][0x608] ;  /* 0x0001820000047ab9 */ /* 0x000fe20000000800 */
[----:B---3--:R-:W-:Y:S02]  /*4700*/  IMAD.MOV R4, RZ, RZ, -R23 ;  /* 0x000000ffff047224 */ /* 0x008fe400078e0a17 */
[--C-:B------:R-:W-:Y:S02]  /*4710*/  SHF.R.U64 R22, R21, UR4, R2.reuse ;  /* 0x0000000415167c19 */ /* 0x100fe40008001202 */
[----:B------:R-:W-:Y:S01]  /*4720*/  SHF.R.U32.HI R3, RZ, UR4, R2 ;  /* 0x00000004ff037c19 */ /* 0x000fe20008011602 */
[----:B------:R-:W-:Y:S01]  /*4730*/  ULDC UR4, c[0x0][0x658] ;  /* 0x0001960000047ab9 */ /* 0x000fe20000000800 */
[----:B--2---:R-:W-:-:S02]  /*4740*/  @P2 IMAD R15, R25, R4, R20 ;  /* 0x00000004190f2224 */ /* 0x004fc400078e0214 */
[--C-:B------:R-:W-:Y:S02]  /*4750*/  SHF.R.U64 R20, R22, UR4, R3.reuse ;  /* 0x0000000416147c19 */ /* 0x100fe40008001203 */
[----:B------:R-:W-:-:S03]  /*4760*/  SHF.R.U32.HI R23, RZ, UR4, R3 ;  /* 0x00000004ff177c19 */ /* 0x000fc60008011603 */
[----:B------:R-:W-:Y:S02]  /*4770*/  IMAD.MOV.U32 R4, RZ, RZ, R20 ;  /* 0x000000ffff047224 */ /* 0x000fe400078e0014 */
[----:B------:R-:W-:Y:S01]  /*4780*/  IMAD.MOV.U32 R3, RZ, RZ, R23 ;  /* 0x000000ffff037224 */ /* 0x000fe200078e0017 */
[----:B------:R-:W-:Y:S06]  /*4790*/  @!P0 BRA `(.L_x_63) ;  /* 0x00000000002c8947 */ /* 0x000fec0003800000 */
        /* <DEDUP_REMOVED lines=9> */
[----:B------:R-:W-:-:S04]  /*4830*/  IMAD.WIDE.U32.X R2, R23, UR7, R2, P1 ;  /* 0x0000000717027c25 */ /* 0x000fc800088e0402 */
[----:B------:R-:W-:-:S07]  /*4840*/  IMAD.MOV.U32 R4, RZ, RZ, R2 ;  /* 0x000000ffff047224 */ /* 0x000fce00078e0002 */
.L_x_63:
[----:B------:R-:W-:Y:S01]  /*4850*/  ULDC UR4, c[0x0][0x648] ;  /* 0x0001920000047ab9 */ /* 0x000fe20000000800 */
[----:B------:R-:W-:Y:S01]  /*4860*/  LOP3.LUT R2, R22, UR16, RZ, 0xc0, !PT ;  /* 0x0000001016027c12 */ /* 0x000fe2000f8ec0ff */
[----:B------:R-:W-:Y:S01]  /*4870*/  ULDC UR5, c[0x0][0x610] ;  /* 0x0001840000057ab9 */ /* 0x000fe20000000800 */
[----:B------:R-:W-:Y:S01]  /*4880*/  SHF.R.U64 R3, R4, UR4, R3 ;  /* 0x0000000404037c19 */ /* 0x000fe20008001203 */
[----:B------:R-:W-:Y:S01]  /*4890*/  ULDC UR4, c[0x0][0x638] ;  /* 0x00018e0000047ab9 */ /* 0x000fe20000000800 */
[----:B------:R-:W-:-:S03]  /*48a0*/  LOP3.LUT R21, R21, UR15, RZ, 0xc0, !PT ;  /* 0x0000000f15157c12 */ /* 0x000fc6000f8ec0ff */
[----:B------:R-:W-:Y:S02]  /*48b0*/  IMAD.MOV R5, RZ, RZ, -R3 ;  /* 0x000000ffff057224 */ /* 0x000fe400078e0a03 */
[----:B------:R-:W-:Y:S02]  /*48c0*/  IMAD R2, R3, UR17, R2 ;  /* 0x0000001103027c24 */ /* 0x000fe4000f8e0202 */
[----:B------:R-:W-:Y:S01]  /*48d0*/  IMAD R20, R5, UR4, R20 ;  /* 0x0000000405147c24 */ /* 0x000fe2000f8e0214 */
[----:B------:R-:W-:Y:S01]  /*48e0*/  ULDC UR4, c[0x0][0x600] ;  /* 0x0001800000047ab9 */ /* 0x000fe20000000800 */
[----:B------:R-:W-:Y:S02]  /*48f0*/  IMAD R15, R2, UR5, R15 ;  /* 0x00000005020f7c24 */ /* 0x000fe4000f8e020f */
[----:B------:R-:W-:Y:S02]  /*4900*/  IMAD R20, R20, UR4, R21 ;  /* 0x0000000414147c24 */ /* 0x000fe4000f8e0215 */
[----:B------:R-:W-:-:S03]  /*4910*/  IMAD.MOV.U32 R2, RZ, RZ, 0x1 ;  /* 0x00000001ff027424 */ /* 0x000fc600078e00ff */
[----:B------:R-:W-:Y:S02]  /*4920*/  SEL R22, R20, R15, !P2 ;  /* 0x0000000f14167207 */ /* 0x000fe40005000000 */
[----:B------:R-:W-:Y:S01]  /*4930*/  SEL R21, R15, R20, !P2 ;  /* 0x000000140f157207 */ /* 0x000fe20005000000 */
[----:B------:R-:W-:-:S07]  /*4940*/  IMAD.MOV.U32 R20, RZ, RZ, R14 ;  /* 0x000000ffff147224 */ /* 0x000fce00078e000e */
.L_x_61:
[----:B------:R-:W-:Y:S05]  /*4950*/  BSYNC B1 ;  /* 0x0000000000017941 */ /* 0x000fea0003800000 */
.L_x_60:
[----:B------:R-:W-:-:S13]  /*4960*/  LOP3.LUT P0, RZ, R2, 0xff, RZ, 0xc0, !PT ;  /* 0x000000ff02ff7812 */ /* 0x000fda000780c0ff */
[----:B------:R-:W-:Y:S05]  /*4970*/  @P0 BRA `(.L_x_64) ;  /* 0xfffffff400380947 */ /* 0x000fea000383ffff */
[----:B------:R-:W-:Y:S05]  /*4980*/  BSYNC B0 ;  /* 0x0000000000007941 */ /* 0x000fea0003800000 */
.L_x_53:
[----:B------:R-:W-:-:S03]  /*4990*/  UMOV UR4, 0xffffffff ;  /* 0xffffffff00047882 */ /* 0x000fc60000000000 */
[----:B------:R-:W-:Y:S05]  /*49a0*/  BRA.DIV UR4, `(.L_x_65) ;  /* 0x0000001604987947 */ /* 0x000fea000b800000 */
[----:B------:R-:W-:-:S13]  /*49b0*/  ELECT P6, URZ, PT ;  /* 0x00000000003f782f */ /* 0x000fda00038c0000 */
.L_x_111:
[----:B------:R-:W-:Y:S04]  /*49c0*/  BSSY B0, `(.L_x_66) ;  /* 0x000014b000007945 */ /* 0x000fe80003800000 */
[----:B------:R-:W-:Y:S05]  /*49d0*/  @!P6 BRA `(.L_x_67) ;  /* 0x000000140024e947 */ /* 0x000fea0003800000 */
[----:B------:R-:W-:-:S04]  /*49e0*/  LOP3.LUT R16, R16, 0x2, RZ, 0xfc, !PT ;  /* 0x0000000210107812 */ /* 0x000fc800078efcff */
[----:B------:R-:W-:-:S13]  /*49f0*/  ISETP.NE.AND P0, PT, R16, 0x3, PT ;  /* 0x000000031000780c */ /* 0x000fda0003f05270 */
[----:B------:R-:W-:Y:S05]  /*4a00*/  @!P0 BRA `(.L_x_68) ;  /* 0x0000000000048947 */ /* 0x000fea0003800000 */
[----:B------:R-:W-:Y:S01]  /*4a10*/  BPT.TRAP 0x1 ;  /* 0x000000040000795c */ /* 0x000fe20000300000 */
.L_x_68:
[----:B------:R-:W0:Y:S01]  /*4a20*/  S2R R3, SR_CgaCtaId ;  /* 0x0000000000037919 */ /* 0x000e220000008800 */
[----:B------:R-:W-:Y:S02]  /*4a30*/  MOV R0, 0x400 ;  /* 0x0000040000007802 */ /* 0x000fe40000000f00 */
[----:B------:R-:W-:Y:S02]  /*4a40*/  SHF.L.U32 R2, R6, 0x1f, RZ ;  /* 0x0000001f06027819 */ /* 0x000fe400000006ff */
[----:B0-----:R-:W-:-:S05]  /*4a50*/  LEA R0, R3, R0, 0x18 ;  /* 0x0000000003007211 */ /* 0x001fca00078ec0ff */
[----:B------:R-:W-:-:S04]  /*4a60*/  VIADD R0, R0, 0x120 ;  /* 0x0000012000007836 */ /* 0x000fc80000000000 */
[C---:B------:R-:W-:Y:S02]  /*4a70*/  IMAD R5, R7.reuse, 0x8, R0 ;  /* 0x0000000807057824 */ /* 0x040fe400078e0200 */
[----:B------:R-:W-:Y:S02]  /*4a80*/  VIADD R7, R7, 0x1 ;  /* 0x0000000107077836 */ /* 0x000fe40000000000 */
[----:B------:R-:W0:Y:S03]  /*4a90*/  SYNCS.PHASECHK.TRANS64.TRYWAIT P0, [R5+URZ], R2 ;  /* 0x00000002050075a7 */ /* 0x000e26000800017f */
[----:B------:R-:W-:-:S04]  /*4aa0*/  ISETP.NE.AND P1, PT, R7, 0x24, PT ;  /* 0x000000240700780c */ /* 0x000fc80003f25270 */
[----:B------:R-:W-:Y:S02]  /*4ab0*/  SEL R3, RZ, 0x1, P1 ;  /* 0x00000001ff037807 */ /* 0x000fe40000800000 */
[----:B------:R-:W-:Y:S02]  /*4ac0*/  SEL R7, R7, RZ, P1 ;  /* 0x000000ff07077207 */ /* 0x000fe40000800000 */
[----:B------:R-:W-:-:S03]  /*4ad0*/  LOP3.LUT R6, R6, R3, RZ, 0x3c, !PT ;  /* 0x0000000306067212 */ /* 0x000fc600078e3cff */
[----:B------:R-:W-:Y:S01]  /*4ae0*/  IMAD R9, R7, 0x8, R0 ;  /* 0x0000000807097824 */ /* 0x000fe200078e0200 */
[----:B------:R-:W-:Y:S01]  /*4af0*/  SHF.L.U32 R4, R6, 0x1f, RZ ;  /* 0x0000001f06047819 */ /* 0x000fe200000006ff */
[----:B0-----:R-:W-:Y:S06]  /*4b00*/  @!P0 BRA `(.L_x_69) ;  /* 0x0000001400608947 */ /* 0x001fec0003800000 */
.L_x_112:
[----:B------:R-:W1:Y:S01]  /*4b10*/  SYNCS.PHASECHK.TRANS64.TRYWAIT P0, [R9+URZ], R4 ;  /* 0x00000004090075a7 */ /* 0x000e62000800017f */
[----:B0-----:R-:W-:-:S05]  /*4b20*/  VIADD R2, R7, 0x1 ;  /* 0x0000000107027836 */ /* 0x001fca0000000000 */
[----:B------:R-:W-:-:S04]  /*4b30*/  ISETP.NE.AND P1, PT, R2, 0x24, PT ;  /* 0x000000240200780c */ /* 0x000fc80003f25270 */
[----:B------:R-:W-:Y:S02]  /*4b40*/  SEL R3, RZ, 0x1, P1 ;  /* 0x00000001ff037807 */ /* 0x000fe40000800000 */
[----:B------:R-:W-:Y:S02]  /*4b50*/  SEL R7, R2, RZ, P1 ;  /* 0x000000ff02077207 */ /* 0x000fe40000800000 */
[----:B------:R-:W-:-:S03]  /*4b60*/  LOP3.LUT R6, R6, R3, RZ, 0x3c, !PT ;  /* 0x0000000306067212 */ /* 0x000fc600078e3cff */
[----:B------:R-:W-:Y:S01]  /*4b70*/  IMAD R8, R7, 0x8, R0 ;  /* 0x0000000807087824 */ /* 0x000fe200078e0200 */
[----:B------:R-:W-:Y:S01]  /*4b80*/  SHF.L.U32 R5, R6, 0x1f, RZ ;  /* 0x0000001f06057819 */ /* 0x000fe200000006ff */
[----:B-1----:R-:W-:Y:S06]  /*4b90*/  @!P0 BRA `(.L_x_70) ;  /* 0x0000001400508947 */ /* 0x002fec0003800000 */
.L_x_113:
[----:B------:R-:W1:Y:S01]  /*4ba0*/  SYNCS.PHASECHK.TRANS64.TRYWAIT P0, [R8+URZ], R5 ;  /* 0x00000005080075a7 */ /* 0x000e62000800017f */
[----:B------:R-:W-:-:S05]  /*4bb0*/  VIADD R2, R7, 0x1 ;  /* 0x0000000107027836 */ /* 0x000fca0000000000 */
[----:B------:R-:W-:-:S04]  /*4bc0*/  ISETP.NE.AND P1, PT, R2, 0x24, PT ;  /* 0x000000240200780c */ /* 0x000fc80003f25270 */
[----:B------:R-:W-:Y:S02]  /*4bd0*/  SEL R3, RZ, 0x1, P1 ;  /* 0x00000001ff037807 */ /* 0x000fe40000800000 */
[----:B------:R-:W-:Y:S02]  /*4be0*/  SEL R7, R2, RZ, P1 ;  /* 0x000000ff02077207 */ /* 0x000fe40000800000 */
[----:B------:R-:W-:-:S03]  /*4bf0*/  LOP3.LUT R6, R6, R3, RZ, 0x3c, !PT ;  /* 0x0000000306067212 */ /* 0x000fc600078e3cff */
[----:B0-----:R-:W-:Y:S01]  /*4c00*/  IMAD R9, R7, 0x8, R0 ;  /* 0x0000000807097824 */ /* 0x001fe200078e0200 */
[----:B------:R-:W-:Y:S01]  /*4c10*/  SHF.L.U32 R4, R6, 0x1f, RZ ;  /* 0x0000001f06047819 */ /* 0x000fe200000006ff */
[----:B-1----:R-:W-:Y:S06]  /*4c20*/  @!P0 BRA `(.L_x_71) ;  /* 0x0000001400408947 */ /* 0x002fec0003800000 */
.L_x_114:
        /* <DEDUP_REMOVED lines=9> */
.L_x_115:
        /* <DEDUP_REMOVED lines=9> */
.L_x_116:
        /* <DEDUP_REMOVED lines=9> */
.L_x_117:
        /* <DEDUP_REMOVED lines=9> */
.L_x_118:
        /* <DEDUP_REMOVED lines=9> */
.L_x_119:
        /* <DEDUP_REMOVED lines=9> */
.L_x_120:
        /* <DEDUP_REMOVED lines=9> */
.L_x_121:
        /* <DEDUP_REMOVED lines=9> */
.L_x_122:
        /* <DEDUP_REMOVED lines=9> */
.L_x_123:
        /* <DEDUP_REMOVED lines=9> */
.L_x_124:
        /* <DEDUP_REMOVED lines=9> */
.L_x_125:
        /* <DEDUP_REMOVED lines=9> */
.L_x_126:
        /* <DEDUP_REMOVED lines=9> */
.L_x_127:
        /* <DEDUP_REMOVED lines=9> */
.L_x_128:
        /* <DEDUP_REMOVED lines=9> */
.L_x_129:
        /* <DEDUP_REMOVED lines=9> */
.L_x_130:
        /* <DEDUP_REMOVED lines=9> */
.L_x_131:
        /* <DEDUP_REMOVED lines=9> */
.L_x_132:
        /* <DEDUP_REMOVED lines=9> */
.L_x_133:
        /* <DEDUP_REMOVED lines=9> */
.L_x_134:
        /* <DEDUP_REMOVED lines=9> */
.L_x_135:
        /* <DEDUP_REMOVED lines=9> */
.L_x_136:
        /* <DEDUP_REMOVED lines=9> */
.L_x_137:
        /* <DEDUP_REMOVED lines=9> */
.L_x_138:
        /* <DEDUP_REMOVED lines=9> */
.L_x_139:
        /* <DEDUP_REMOVED lines=9> */
.L_x_140:
        /* <DEDUP_REMOVED lines=9> */
.L_x_141:
        /* <DEDUP_REMOVED lines=9> */
.L_x_142:
        /* <DEDUP_REMOVED lines=9> */
.L_x_143:
        /* <DEDUP_REMOVED lines=9> */
.L_x_144:
[----:B------:R-:W1:Y:S01]  /*5d10*/  SYNCS.PHASECHK.TRANS64.TRYWAIT P0, [R9+URZ], R4 ;  /* 0x00000004090075a7 */ /* 0x000e62000800017f */
[----:B------:R-:W-:-:S05]  /*5d20*/  VIADD R2, R7, 0x1 ;  /* 0x0000000107027836 */ /* 0x000fca0000000000 */
[----:B------:R-:W-:-:S04]  /*5d30*/  ISETP.NE.AND P1, PT, R2, 0x24, PT ;  /* 0x000000240200780c */ /* 0x000fc80003f25270 */
[----:B------:R-:W-:Y:S02]  /*5d40*/  SEL R3, RZ, 0x1, P1 ;  /* 0x00000001ff037807 */ /* 0x000fe40000800000 */
[----:B------:R-:W-:Y:S02]  /*5d50*/  SEL R7, R2, RZ, P1 ;  /* 0x000000ff02077207 */ /* 0x000fe40000800000 */
[----:B------:R-:W-:-:S03]  /*5d60*/  LOP3.LUT R11, R6, R3, RZ, 0x3c, !PT ;  /* 0x00000003060b7212 */ /* 0x000fc600078e3cff */
[----:B------:R-:W-:Y:S01]  /*5d70*/  IMAD R6, R7, 0x8, R0 ;  /* 0x0000000807067824 */ /* 0x000fe200078e0200 */
[----:B0-----:R-:W-:Y:S01]  /*5d80*/  SHF.L.U32 R5, R11, 0x1f, RZ ;  /* 0x0000001f0b057819 */ /* 0x001fe200000006ff */
[----:B-1----:R-:W-:Y:S06]  /*5d90*/  @!P0 BRA `(.L_x_102) ;  /* 0x0000000c00508947 */ /* 0x002fec0003800000 */
.L_x_145:
[----:B------:R-:W1:Y:S01]  /*5da0*/  SYNCS.PHASECHK.TRANS64.TRYWAIT P0, [R6+URZ], R5 ;  /* 0x00000005060075a7 */ /* 0x000e62000800017f */
[----:B------:R-:W-:-:S05]  /*5db0*/  VIADD R2, R7, 0x1 ;  /* 0x0000000107027836 */ /* 0x000fca0000000000 */
[----:B------:R-:W-:-:S04]  /*5dc0*/  ISETP.NE.AND P1, PT, R2, 0x24, PT ;  /* 0x000000240200780c */ /* 0x000fc80003f25270 */
[----:B0-----:R-:W-:Y:S02]  /*5dd0*/  SEL R4, RZ, 0x1, P1 ;  /* 0x00000001ff047807 */ /* 0x001fe40000800000 */
[----:B------:R-:W-:Y:S02]  /*5de0*/  SEL R3, R2, RZ, P1 ;  /* 0x000000ff02037207 */ /* 0x000fe40000800000 */
[----:B------:R-:W-:Y:S01]  /*5df0*/  LOP3.LUT R4, R11, R4, RZ, 0x3c, !PT ;  /* 0x000000040b047212 */ /* 0x000fe200078e3cff */
[----:B-1----:R-:W-:Y:S06]  /*5e00*/  @!P0 BRA `(.L_x_103) ;  /* 0x0000000c00488947 */ /* 0x002fec0003800000 */
.L_x_146:
[----:B------:R-:W-:Y:S01]  /*5e10*/  IMAD R3, R3, 0x8, R0 ;  /* 0x0000000803037824 */ /* 0x000fe200078e0200 */
[----:B------:R-:W-:-:S07]  /*5e20*/  SHF.L.U32 R0, R4, 0x1f, RZ ;  /* 0x0000001f04007819 */ /* 0x000fce00000006ff */
.L_x_104:
[----:B-1----:R1:W2:Y:S02]  /*5e30*/  SYNCS.PHASECHK.TRANS64.TRYWAIT P0, [R3+URZ], R0 ;  /* 0x00000000030075a7 */ /* 0x0022a4000800017f */
[----:B--2---:R-:W-:Y:S05]  /*5e40*/  @!P0 NANOSLEEP.SYNCS 0x989680 ;  /* 0x009896800000895d */ /* 0x004fea0003900000 */
[----:B------:R-:W2:Y:S02]  /*5e50*/  @!P0 SYNCS.PHASECHK.TRANS64 P0, [R3+URZ], R0 ;  /* 0x00000000030085a7 */ /* 0x000ea4000800007f */
[----:B--2---:R-:W-:Y:S05]  /*5e60*/  @!P0 BRA `(.L_x_104) ;  /* 0xfffffffc00f08947 */ /* 0x004fea000383ffff */
.L_x_67:
[----:B------:R-:W-:Y:S05]  /*5e70*/  BSYNC B0 ;  /* 0x0000000000007941 */ /* 0x000fea0003800000 */
.L_x_66:
[----:B------:R-:W-:Y:S05]  /*5e80*/  EXIT ;  /* 0x000000000000794d */ /* 0x000fea0003800000 */
.L_x_22:
[----:B-1----:R1:W2:Y:S02]  /*5e90*/  SYNCS.PHASECHK.TRANS64.TRYWAIT P1, [R3+URZ], R0 ;  /* 0x00000000030075a7 */ /* 0x0022a4000802017f */
[----:B--2---:R-:W-:Y:S05]  /*5ea0*/  @!P1 NANOSLEEP.SYNCS 0x989680 ;  /* 0x009896800000995d */ /* 0x004fea0003900000 */
[----:B------:R-:W2:Y:S02]  /*5eb0*/  @!P1 SYNCS.PHASECHK.TRANS64 P1, [R3+URZ], R0 ;  /* 0x00000000030095a7 */ /* 0x000ea4000802007f */
[----:B--2---:R-:W-:Y:S05]  /*5ec0*/  @!P1 BRA `(.L_x_22) ;  /* 0xfffffffc00f09947 */ /* 0x004fea000383ffff */
[----:B------:R-:W-:Y:S05]  /*5ed0*/  BRA `(.L_x_21) ;  /* 0xffffffbc00347947 */ /* 0x000fea000383ffff */
.L_x_27:
[----:B-1----:R-:W-:-:S04]  /*5ee0*/  IMAD.U32 R4, RZ, RZ, UR4 ;  /* 0x00000004ff047e24 */ /* 0x002fc8000f8e00ff */
[----:B------:R1:W2:Y:S03]  /*5ef0*/  SYNCS.PHASECHK.TRANS64.TRYWAIT P1, [R4+URZ], R3 ;  /* 0x00000003040075a7 */ /* 0x0002a6000802017f */
[----:B--2---:R-:W-:Y:S05]  /*5f00*/  @!P1 NANOSLEEP.SYNCS 0x989680 ;  /* 0x009896800000995d */ /* 0x004fea0003900000 */
[----:B------:R-:W2:Y:S02]  /*5f10*/  @!P1 SYNCS.PHASECHK.TRANS64 P1, [R4+URZ], R3 ;  /* 0x00000003040095a7 */ /* 0x000ea4000802007f */
[----:B--2---:R-:W-:Y:S05]  /*5f20*/  @!P1 BRA `(.L_x_27) ;  /* 0xfffffffc00ec9947 */ /* 0x004fea000383ffff */
[----:B------:R-:W-:Y:S05]  /*5f30*/  BRA `(.L_x_26) ;  /* 0xffffffbc00b07947 */ /* 0x000fea000383ffff */
.L_x_54:
[----:B------:R-:W-:Y:S01]  /*5f40*/  BSSY B1, `(.L_x_105) ;  /* 0x0000006000017945 */ /* 0x000fe20003800000 */
[----:B------:R-:W-:-:S07]  /*5f50*/  IMAD.MOV.U32 R15, RZ, RZ, -0x1 ;  /* 0xffffffffff0f7424 */ /* 0x000fce00078e00ff */
[----:B------:R-:W-:Y:S05]  /*5f60*/  WARPSYNC.COLLECTIVE R15, `(.L_x_106) ;  /* 0x000000000f0c7348 */ /* 0x000fea0003c00000 */
[----:B------:R-:W-:Y:S02]  /*5f70*/  ELECT P6, UR62, PT ;  /* 0x00000000003e782f */ /* 0x000fe400038c0000 */
[----:B------:R-:W-:Y:S01]  /*5f80*/  MOV R14, UR62 ;  /* 0x0000003e000e7c02 */ /* 0x000fe20008000f00 */
[----:B------:R-:W-:Y:S10]  /*5f90*/  ENDCOLLECTIVE ;  /* 0x000000000000791b */ /* 0x000ff40003800000 */
.L_x_106:
[----:B------:R-:W-:Y:S05]  /*5fa0*/  BSYNC B1 ;  /* 0x0000000000017941 */ /* 0x000fea0003800000 */
.L_x_105:
[----:B------:R-:W-:Y:S05]  /*5fb0*/  BRA `(.L_x_107) ;  /* 0xffffffdc00b47947 */ /* 0x000fea000383ffff */
.L_x_57:
[----:B0-----:R0:W1:Y:S02]  /*5fc0*/  SYNCS.PHASECHK.TRANS64.TRYWAIT P0, [R15+URZ+0x120], R4 ;  /* 0x000120040f0075a7 */ /* 0x001064000800017f */
[----:B-1----:R-:W-:Y:S05]  /*5fd0*/  @!P0 NANOSLEEP.SYNCS 0x989680 ;  /* 0x009896800000895d */ /* 0x002fea0003900000 */
[----:B------:R-:W1:Y:S02]  /*5fe0*/  @!P0 SYNCS.PHASECHK.TRANS64 P0, [R15+URZ+0x120], R4 ;  /* 0x000120040f0085a7 */ /* 0x000e64000800007f */
[----:B-1----:R-:W-:Y:S05]  /*5ff0*/  @!P0 BRA `(.L_x_57) ;  /* 0xfffffffc00f08947 */ /* 0x002fea000383ffff */
[----:B------:R-:W-:Y:S05]  /*6000*/  BRA `(.L_x_108) ;  /* 0xffffffdc00ec7947 */ /* 0x000fea000383ffff */
.L_x_65:
[----:B------:R-:W-:Y:S01]  /*6010*/  BSSY B0, `(.L_x_109) ;  /* 0x0000006000007945 */ /* 0x000fe20003800000 */
[----:B------:R-:W-:-:S07]  /*6020*/  IMAD.MOV.U32 R15, RZ, RZ, -0x1 ;  /* 0xffffffffff0f7424 */ /* 0x000fce00078e00ff */
[----:B------:R-:W-:Y:S05]  /*6030*/  WARPSYNC.COLLECTIVE R15, `(.L_x_110) ;  /* 0x000000000f0c7348 */ /* 0x000fea0003c00000 */
[----:B------:R-:W-:Y:S02]  /*6040*/  ELECT P6, UR62, PT ;  /* 0x00000000003e782f */ /* 0x000fe400038c0000 */
[----:B------:R-:W-:Y:S01]  /*6050*/  MOV R14, UR62 ;  /* 0x0000003e000e7c02 */ /* 0x000fe20008000f00 */
[----:B------:R-:W-:Y:S10]  /*6060*/  ENDCOLLECTIVE ;  /* 0x000000000000791b */ /* 0x000ff40003800000 */
.L_x_110:
[----:B------:R-:W-:Y:S05]  /*6070*/  BSYNC B0 ;  /* 0x0000000000007941 */ /* 0x000fea0003800000 */
.L_x_109:
[----:B------:R-:W-:Y:S05]  /*6080*/  BRA `(.L_x_111) ;  /* 0xffffffe8004c7947 */ /* 0x000fea000383ffff */
.L_x_69:
[----:B0-----:R0:W1:Y:S02]  /*6090*/  SYNCS.PHASECHK.TRANS64.TRYWAIT P0, [R5+URZ], R2 ;  /* 0x00000002050075a7 */ /* 0x001064000800017f */
[----:B-1----:R-:W-:Y:S05]  /*60a0*/  @!P0 NANOSLEEP.SYNCS 0x989680 ;  /* 0x009896800000895d */ /* 0x002fea0003900000 */
[----:B------:R-:W1:Y:S02]  /*60b0*/  @!P0 SYNCS.PHASECHK.TRANS64 P0, [R5+URZ], R2 ;  /* 0x00000002050085a7 */ /* 0x000e64000800007f */
[----:B-1----:R-:W-:Y:S05]  /*60c0*/  @!P0 BRA `(.L_x_69) ;  /* 0xfffffffc00f08947 */ /* 0x002fea000383ffff */
[----:B------:R-:W-:Y:S05]  /*60d0*/  BRA `(.L_x_112) ;  /* 0xffffffe8008c7947 */ /* 0x000fea000383ffff */
.L_x_70:
[----:B0-----:R0:W1:Y:S02]  /*60e0*/  SYNCS.PHASECHK.TRANS64.TRYWAIT P0, [R9+URZ], R4 ;  /* 0x00000004090075a7 */ /* 0x001064000800017f */
[----:B-1----:R-:W-:Y:S05]  /*60f0*/  @!P0 NANOSLEEP.SYNCS 0x989680 ;  /* 0x009896800000895d */ /* 0x002fea0003900000 */
[----:B------:R-:W1:Y:S02]  /*6100*/  @!P0 SYNCS.PHASECHK.TRANS64 P0, [R9+URZ], R4 ;  /* 0x00000004090085a7 */ /* 0x000e64000800007f */
[----:B-1----:R-:W-:Y:S05]  /*6110*/  @!P0 BRA `(.L_x_70) ;  /* 0xfffffffc00f08947 */ /* 0x002fea000383ffff */
[----:B------:R-:W-:Y:S05]  /*6120*/  BRA `(.L_x_113) ;  /* 0xffffffe8009c7947 */ /* 0x000fea000383ffff */
.L_x_71:
[----:B0-----:R0:W1:Y:S02]  /*6130*/  SYNCS.PHASECHK.TRANS64.TRYWAIT P0, [R8+URZ], R5 ;  /* 0x00000005080075a7 */ /* 0x001064000800017f */
[----:B-1----:R-:W-:Y:S05]  /*6140*/  @!P0 NANOSLEEP.SYNCS 0x989680 ;  /* 0x009896800000895d */ /* 0x002fea0003900000 */
[----:B------:R-:W1:Y:S02]  /*6150*/  @!P0 SYNCS.PHASECHK.TRANS64 P0, [R8+URZ], R5 ;  /* 0x00000005080085a7 */ /* 0x000e64000800007f */
[----:B-1----:R-:W-:Y:S05]  /*6160*/  @!P0 BRA `(.L_x_71) ;  /* 0xfffffffc00f08947 */ /* 0x002fea000383ffff */
[----:B------:R-:W-:Y:S05]  /*6170*/  BRA `(.L_x_114) ;  /* 0xffffffe800ac7947 */ /* 0x000fea000383ffff */
.L_x_72:
[----:B0-----:R0:W1:Y:S02]  /*6180*/  SYNCS.PHASECHK.TRANS64.TRYWAIT P0, [R9+URZ], R4 ;  /* 0x00000004090075a7 */ /* 0x001064000800017f */
[----:B-1----:R-:W-:Y:S05]  /*6190*/  @!P0 NANOSLEEP.SYNCS 0x989680 ;  /* 0x009896800000895d */ /* 0x002fea0003900000 */
[----:B------:R-:W1:Y:S02]  /*61a0*/  @!P0 SYNCS.PHASECHK.TRANS64 P0, [R9+URZ], R4 ;  /* 0x00000004090085a7 */ /* 0x000e64000800007f */
[----:B-1----:R-:W-:Y:S05]  /*61b0*/  @!P0 BRA `(.L_x_72) ;  /* 0xfffffffc00f08947 */ /* 0x002fea000383ffff */
[----:B------:R-:W-:Y:S05]  /*61c0*/  BRA `(.L_x_115) ;  /* 0xffffffe800bc7947 */ /* 0x000fea000383ffff */
.L_x_73:
[----:B0-----:R0:W1:Y:S02]  /*61d0*/  SYNCS.PHASECHK.TRANS64.TRYWAIT P0, [R8+URZ], R5 ;  /* 0x00000005080075a7 */ /* 0x001064000800017f */
[----:B-1----:R-:W-:Y:S05]  /*61e0*/  @!P0 NANOSLEEP.SYNCS 0x989680 ;  /* 0x009896800000895d */ /* 0x002fea0003900000 */
[----:B------:R-:W1:Y:S02]  /*61f0*/  @!P0 SYNCS.PHASECHK.TRANS64 P0, [R8+URZ], R5 ;  /* 0x00000005080085a7 */ /* 0x000e64000800007f */
[----:B-1----:R-:W-:Y:S05]  /*6200*/  @!P0 BRA `(.L_x_73) ;  /* 0xfffffffc00f08947 */ /* 0x002fea000383ffff */
[----:B------:R-:W-:Y:S05]  /*6210*/  BRA `(.L_x_116) ;  /* 0xffffffe800cc7947 */ /* 0x000fea000383ffff */
.L_x_74:
[----:B0-----:R0:W1:Y:S02]  /*6220*/  SYNCS.PHASECHK.TRANS64.TRYWAIT P0, [R9+URZ], R4 ;  /* 0x00000004090075a7 */ /* 0x001064000800017f */
[----:B-1----:R-:W-:Y:S05]  /*6230*/  @!P0 NANOSLEEP.SYNCS 0x989680 ;  /* 0x009896800000895d */ /* 0x002fea0003900000 */
[----:B------:R-:W1:Y:S02]  /*6240*/  @!P0 SYNCS.PHASECHK.TRANS64 P0, [R9+URZ], R4 ;  /* 0x00000004090085a7 */ /* 0x000e64000800007f */
[----:B-1----:R-:W-:Y:S05]  /*6250*/  @!P0 BRA `(.L_x_74) ;  /* 0xfffffffc00f08947 */ /* 0x002fea000383ffff */
[----:B------:R-:W-:Y:S05]  /*6260*/  BRA `(.L_x_117) ;  /* 0xffffffe800dc7947 */ /* 0x000fea000383ffff */
.L_x_75:
[----:B0-----:R0:W1:Y:S02]  /*6270*/  SYNCS.PHASECHK.TRANS64.TRYWAIT P0, [R8+URZ], R5 ;  /* 0x00000005080075a7 */ /* 0x001064000800017f */
[----:B-1----:R-:W-:Y:S05]  /*6280*/  @!P0 NANOSLEEP.SYNCS 0x989680 ;  /* 0x009896800000895d */ /* 0x002fea0003900000 */
[----:B------:R-:W1:Y:S02]  /*6290*/  @!P0 SYNCS.PHASECHK.TRANS64 P0, [R8+URZ], R5 ;  /* 0x00000005080085a7 */ /* 0x000e64000800007f */
[----:B-1----:R-:W-:Y:S05]  /*62a0*/  @!P0 BRA `(.L_x_75) ;  /* 0xfffffffc00f08947 */ /* 0x002fea000383ffff */
[----:B------:R-:W-:Y:S05]  /*62b0*/  BRA `(.L_x_118) ;  /* 0xffffffe800ec7947 */ /* 0x000fea000383ffff */
.L_x_76:
[----:B0-----:R0:W1:Y:S02]  /*62c0*/  SYNCS.PHASECHK.TRANS64.TRYWAIT P0, [R9+URZ], R4 ;  /* 0x00000004090075a7 */ /* 0x001064000800017f */
[----:B-1----:R-:W-:Y:S05]  /*62d0*/  @!P0 NANOSLEEP.SYNCS 0x989680 ;  /* 0x009896800000895d */ /* 0x002fea0003900000 */
[----:B------:R-:W1:Y:S02]  /*62e0*/  @!P0 SYNCS.PHASECHK.TRANS64 P0, [R9+URZ], R4 ;  /* 0x00000004090085a7 */ /* 0x000e64000800007f */
[----:B-1----:R-:W-:Y:S05]  /*62f0*/  @!P0 BRA `(.L_x_76) ;  /* 0xfffffffc00f08947 */ /* 0x002fea000383ffff */
[----:B------:R-:W-:Y:S05]  /*6300*/  BRA `(.L_x_119) ;  /* 0xffffffe800fc7947 */ /* 0x000fea000383ffff */
.L_x_77:
[----:B0-----:R0:W1:Y:S02]  /*6310*/  SYNCS.PHASECHK.TRANS64.TRYWAIT P0, [R8+URZ], R5 ;  /* 0x00000005080075a7 */ /* 0x001064000800017f */
[----:B-1----:R-:W-:Y:S05]  /*6320*/  @!P0 NANOSLEEP.SYNCS 0x989680 ;  /* 0x009896800000895d */ /* 0x002fea0003900000 */
[----:B------:R-:W1:Y:S02]  /*6330*/  @!P0 SYNCS.PHASECHK.TRANS64 P0, [R8+URZ], R5 ;  /* 0x00000005080085a7 */ /* 0x000e64000800007f */
[----:B-1----:R-:W-:Y:S05]  /*6340*/  @!P0 BRA `(.L_x_77) ;  /* 0xfffffffc00f08947 */ /* 0x002fea000383ffff */
[----:B------:R-:W-:Y:S05]  /*6350*/  BRA `(.L_x_120) ;  /* 0xffffffec000c7947 */ /* 0x000fea000383ffff */
.L_x_78:
[----:B0-----:R0:W1:Y:S02]  /*6360*/  SYNCS.PHASECHK.TRANS64.TRYWAIT P0, [R9+URZ], R4 ;  /* 0x00000004090075a7 */ /* 0x001064000800017f */
[----:B-1----:R-:W-:Y:S05]  /*6370*/  @!P0 NANOSLEEP.SYNCS 0x989680 ;  /* 0x009896800000895d */ /* 0x002fea0003900000 */
[----:B------:R-:W1:Y:S02]  /*6380*/  @!P0 SYNCS.PHASECHK.TRANS64 P0, [R9+URZ], R4 ;  /* 0x00000004090085a7 */ /* 0x000e64000800007f */
[----:B-1----:R-:W-:Y:S05]  /*6390*/  @!P0 BRA `(.L_x_78) ;  /* 0xfffffffc00f08947 */ /* 0x002fea000383ffff */
[----:B------:R-:W-:Y:S05]  /*63a0*/  BRA `(.L_x_121) ;  /* 0xffffffec001c7947 */ /* 0x000fea000383ffff */
.L_x_79:
[----:B0-----:R0:W1:Y:S02]  /*63b0*/  SYNCS.PHASECHK.TRANS64.TRYWAIT P0, [R8+URZ], R5 ;  /* 0x00000005080075a7 */ /* 0x001064000800017f */
[----:B-1----:R-:W-:Y:S05]  /*63c0*/  @!P0 NANOSLEEP.SYNCS 0x989680 ;  /* 0x009896800000895d */ /* 0x002fea0003900000 */
[----:B------:R-:W1:Y:S02]  /*63d0*/  @!P0 SYNCS.PHASECHK.TRANS64 P0, [R8+URZ], R5 ;  /* 0x00000005080085a7 */ /* 0x000e64000800007f */
[----:B-1----:R-:W-:Y:S05]  /*63e0*/  @!P0 BRA `(.L_x_79) ;  /* 0xfffffffc00f08947 */ /* 0x002fea000383ffff */
[----:B------:R-:W-:Y:S05]  /*63f0*/  BRA `(.L_x_122) ;  /* 0xffffffec002c7947 */ /* 0x000fea000383ffff */
.L_x_80:
[----:B0-----:R0:W1:Y:S02]  /*6400*/  SYNCS.PHASECHK.TRANS64.TRYWAIT P0, [R9+URZ], R4 ;  /* 0x00000004090075a7 */ /* 0x001064000800017f */
[----:B-1----:R-:W-:Y:S05]  /*6410*/  @!P0 NANOSLEEP.SYNCS 0x989680 ;  /* 0x009896800000895d */ /* 0x002fea0003900000 */
[----:B------:R-:W1:Y:S02]  /*6420*/  @!P0 SYNCS.PHASECHK.TRANS64 P0, [R9+URZ], R4 ;  /* 0x00000004090085a7 */ /* 0x000e64000800007f */
[----:B-1----:R-:W-:Y:S05]  /*6430*/  @!P0 BRA `(.L_x_80) ;  /* 0xfffffffc00f08947 */ /* 0x002fea000383ffff */
[----:B------:R-:W-:Y:S05]  /*6440*/  BRA `(.L_x_123) ;  /* 0xffffffec003c7947 */ /* 0x000fea000383ffff */
.L_x_81:
[----:B0-----:R0:W1:Y:S02]  /*6450*/  SYNCS.PHASECHK.TRANS64.TRYWAIT P0, [R8+URZ], R5 ;  /* 0x00000005080075a7 */ /* 0x001064000800017f */
[----:B-1----:R-:W-:Y:S05]  /*6460*/  @!P0 NANOSLEEP.SYNCS 0x989680 ;  /* 0x009896800000895d */ /* 0x002fea0003900000 */
[----:B------:R-:W1:Y:S02]  /*6470*/  @!P0 SYNCS.PHASECHK.TRANS64 P0, [R8+URZ], R5 ;  /* 0x00000005080085a7 */ /* 0x000e64000800007f */
[----:B-1----:R-:W-:Y:S05]  /*6480*/  @!P0 BRA `(.L_x_81) ;  /* 0xfffffffc00f08947 */ /* 0x002fea000383ffff */
[----:B------:R-:W-:Y:S05]  /*6490*/  BRA `(.L_x_124) ;  /* 0xffffffec004c7947 */ /* 0x000fea000383ffff */
.L_x_82:
[----:B0-----:R0:W1:Y:S02]  /*64a0*/  SYNCS.PHASECHK.TRANS64.TRYWAIT P0, [R9+URZ], R4 ;  /* 0x00000004090075a7 */ /* 0x001064000800017f */
[----:B-1----:R-:W-:Y:S05]  /*64b0*/  @!P0 NANOSLEEP.SYNCS 0x989680 ;  /* 0x009896800000895d */ /* 0x002fea0003900000 */
[----:B------:R-:W1:Y:S02]  /*64c0*/  @!P0 SYNCS.PHASECHK.TRANS64 P0, [R9+URZ], R4 ;  /* 0x00000004090085a7 */ /* 0x000e64000800007f */
[----:B-1----:R-:W-:Y:S05]  /*64d0*/  @!P0 BRA `(.L_x_82) ;  /* 0xfffffffc00f08947 */ /* 0x002fea000383ffff */
[----:B------:R-:W-:Y:S05]  /*64e0*/  BRA `(.L_x_125) ;  /* 0xffffffec005c7947 */ /* 0x000fea000383ffff */
.L_x_83:
[----:B0-----:R0:W1:Y:S02]  /*64f0*/  SYNCS.PHASECHK.TRANS64.TRYWAIT P0, [R8+URZ], R5 ;  /* 0x00000005080075a7 */ /* 0x001064000800017f */
[----:B-1----:R-:W-:Y:S05]  /*6500*/  @!P0 NANOSLEEP.SYNCS 0x989680 ;  /* 0x009896800000895d */ /* 0x002fea0003900000 */
[----:B------:R-:W1:Y:S02]  /*6510*/  @!P0 SYNCS.PHASECHK.TRANS64 P0, [R8+URZ], R5 ;  /* 0x00000005080085a7 */ /* 0x000e64000800007f */
[----:B-1----:R-:W-:Y:S05]  /*6520*/  @!P0 BRA `(.L_x_83) ;  /* 0xfffffffc00f08947 */ /* 0x002fea000383ffff */
[----:B------:R-:W-:Y:S05]  /*6530*/  BRA `(.L_x_126) ;  /* 0xffffffec006c7947 */ /* 0x000fea000383ffff */
.L_x_84:
[----:B0-----:R0:W1:Y:S02]  /*6540*/  SYNCS.PHASECHK.TRANS64.TRYWAIT P0, [R9+URZ], R4 ;  /* 0x00000004090075a7 */ /* 0x001064000800017f */
[----:B-1----:R-:W-:Y:S05]  /*6550*/  @!P0 NANOSLEEP.SYNCS 0x989680 ;  /* 0x009896800000895d */ /* 0x002fea0003900000 */
[----:B------:R-:W1:Y:S02]  /*6560*/  @!P0 SYNCS.PHASECHK.TRANS64 P0, [R9+URZ], R4 ;  /* 0x00000004090085a7 */ /* 0x000e64000800007f */
[----:B-1----:R-:W-:Y:S05]  /*6570*/  @!P0 BRA `(.L_x_84) ;  /* 0xfffffffc00f08947 */ /* 0x002fea000383ffff */
[----:B------:R-:W-:Y:S05]  /*6580*/  BRA `(.L_x_127) ;  /* 0xffffffec007c7947 */ /* 0x000fea000383ffff */
.L_x_85:
[----:B0-----:R0:W1:Y:S02]  /*6590*/  SYNCS.PHASECHK.TRANS64.TRYWAIT P0, [R8+URZ], R5 ;  /* 0x00000005080075a7 */ /* 0x001064000800017f */
[----:B-1----:R-:W-:Y:S05]  /*65a0*/  @!P0 NANOSLEEP.SYNCS 0x989680 ;  /* 0x009896800000895d */ /* 0x002fea0003900000 */
[----:B------:R-:W1:Y:S02]  /*65b0*/  @!P0 SYNCS.PHASECHK.TRANS64 P0, [R8+URZ], R5 ;  /* 0x00000005080085a7 */ /* 0x000e64000800007f */
[----:B-1----:R-:W-:Y:S05]  /*65c0*/  @!P0 BRA `(.L_x_85) ;  /* 0xfffffffc00f08947 */ /* 0x002fea000383ffff */
[----:B------:R-:W-:Y:S05]  /*65d0*/  BRA `(.L_x_128) ;  /* 0xffffffec008c7947 */ /* 0x000fea000383ffff */
.L_x_86:
[----:B0-----:R0:W1:Y:S02]  /*65e0*/  SYNCS.PHASECHK.TRANS64.TRYWAIT P0, [R9+URZ], R4 ;  /* 0x00000004090075a7 */ /* 0x001064000800017f */
[----:B-1----:R-:W-:Y:S05]  /*65f0*/  @!P0 NANOSLEEP.SYNCS 0x989680 ;  /* 0x009896800000895d */ /* 0x002fea0003900000 */
[----:B------:R-:W1:Y:S02]  /*6600*/  @!P0 SYNCS.PHASECHK.TRANS64 P0, [R9+URZ], R4 ;  /* 0x00000004090085a7 */ /* 0x000e64000800007f */
[----:B-1----:R-:W-:Y:S05]  /*6610*/  @!P0 BRA `(.L_x_86) ;  /* 0xfffffffc00f08947 */ /* 0x002fea000383ffff */
[----:B------:R-:W-:Y:S05]  /*6620*/  BRA `(.L_x_129) ;  /* 0xffffffec009c7947 */ /* 0x000fea000383ffff */
.L_x_87:
[----:B0-----:R0:W1:Y:S02]  /*6630*/  SYNCS.PHASECHK.TRANS64.TRYWAIT P0, [R8+URZ], R5 ;  /* 0x00000005080075a7 */ /* 0x001064000800017f */
[----:B-1----:R-:W-:Y:S05]  /*6640*/  @!P0 NANOSLEEP.SYNCS 0x989680 ;  /* 0x009896800000895d */ /* 0x002fea0003900000 */
[----:B------:R-:W1:Y:S02]  /*6650*/  @!P0 SYNCS.PHASECHK.TRANS64 P0, [R8+URZ], R5 ;  /* 0x00000005080085a7 */ /* 0x000e64000800007f */
[----:B-1----:R-:W-:Y:S05]  /*6660*/  @!P0 BRA `(.L_x_87) ;  /* 0xfffffffc00f08947 */ /* 0x002fea000383ffff */
[----:B------:R-:W-:Y:S05]  /*6670*/  BRA `(.L_x_130) ;  /* 0xffffffec00ac7947 */ /* 0x000fea000383ffff */
.L_x_88:
[----:B0-----:R0:W1:Y:S02]  /*6680*/  SYNCS.PHASECHK.TRANS64.TRYWAIT P0, [R9+URZ], R4 ;  /* 0x00000004090075a7 */ /* 0x001064000800017f */
[----:B-1----:R-:W-:Y:S05]  /*6690*/  @!P0 NANOSLEEP.SYNCS 0x989680 ;  /* 0x009896800000895d */ /* 0x002fea0003900000 */
[----:B------:R-:W1:Y:S02]  /*66a0*/  @!P0 SYNCS.PHASECHK.TRANS64 P0, [R9+URZ], R4 ;  /* 0x00000004090085a7 */ /* 0x000e64000800007f */
[----:B-1----:R-:W-:Y:S05]  /*66b0*/  @!P0 BRA `(.L_x_88) ;  /* 0xfffffffc00f08947 */ /* 0x002fea000383ffff */
[----:B------:R-:W-:Y:S05]  /*66c0*/  BRA `(.L_x_131) ;  /* 0xffffffec00bc7947 */ /* 0x000fea000383ffff */
.L_x_89:
[----:B0-----:R0:W1:Y:S02]  /*66d0*/  SYNCS.PHASECHK.TRANS64.TRYWAIT P0, [R8+URZ], R5 ;  /* 0x00000005080075a7 */ /* 0x001064000800017f */
[----:B-1----:R-:W-:Y:S05]  /*66e0*/  @!P0 NANOSLEEP.SYNCS 0x989680 ;  /* 0x009896800000895d */ /* 0x002fea0003900000 */
[----:B------:R-:W1:Y:S02]  /*66f0*/  @!P0 SYNCS.PHASECHK.TRANS64 P0, [R8+URZ], R5 ;  /* 0x00000005080085a7 */ /* 0x000e64000800007f */
[----:B-1----:R-:W-:Y:S05]  /*6700*/  @!P0 BRA `(.L_x_89) ;  /* 0xfffffffc00f08947 */ /* 0x002fea000383ffff */
[----:B------:R-:W-:Y:S05]  /*6710*/  BRA `(.L_x_132) ;  /* 0xffffffec00cc7947 */ /* 0x000fea000383ffff */
.L_x_90:
[----:B0-----:R0:W1:Y:S02]  /*6720*/  SYNCS.PHASECHK.TRANS64.TRYWAIT P0, [R9+URZ], R4 ;  /* 0x00000004090075a7 */ /* 0x001064000800017f */
[----:B-1----:R-:W-:Y:S05]  /*6730*/  @!P0 NANOSLEEP.SYNCS 0x989680 ;  /* 0x009896800000895d */ /* 0x002fea0003900000 */
[----:B------:R-:W1:Y:S02]  /*6740*/  @!P0 SYNCS.PHASECHK.TRANS64 P0, [R9+URZ], R4 ;  /* 0x00000004090085a7 */ /* 0x000e64000800007f */
[----:B-1----:R-:W-:Y:S05]  /*6750*/  @!P0 BRA `(.L_x_90) ;  /* 0xfffffffc00f08947 */ /* 0x002fea000383ffff */
[----:B------:R-:W-:Y:S05]  /*6760*/  BRA `(.L_x_133) ;  /* 0xffffffec00dc7947 */ /* 0x000fea000383ffff */
.L_x_91:
[----:B0-----:R0:W1:Y:S02]  /*6770*/  SYNCS.PHASECHK.TRANS64.TRYWAIT P0, [R8+URZ], R5 ;  /* 0x00000005080075a7 */ /* 0x001064000800017f */
[----:B-1----:R-:W-:Y:S05]  /*6780*/  @!P0 NANOSLEEP.SYNCS 0x989680 ;  /* 0x009896800000895d */ /* 0x002fea0003900000 */
[----:B------:R-:W1:Y:S02]  /*6790*/  @!P0 SYNCS.PHASECHK.TRANS64 P0, [R8+URZ], R5 ;  /* 0x00000005080085a7 */ /* 0x000e64000800007f */
[----:B-1----:R-:W-:Y:S05]  /*67a0*/  @!P0 BRA `(.L_x_91) ;  /* 0xfffffffc00f08947 */ /* 0x002fea000383ffff */
[----:B------:R-:W-:Y:S05]  /*67b0*/  BRA `(.L_x_134) ;  /* 0xffffffec00ec7947 */ /* 0x000fea000383ffff */
.L_x_92:
[----:B0-----:R0:W1:Y:S02]  /*67c0*/  SYNCS.PHASECHK.TRANS64.TRYWAIT P0, [R9+URZ], R4 ;  /* 0x00000004090075a7 */ /* 0x001064000800017f */
[----:B-1----:R-:W-:Y:S05]  /*67d0*/  @!P0 NANOSLEEP.SYNCS 0x989680 ;  /* 0x009896800000895d */ /* 0x002fea0003900000 */
[----:B------:R-:W1:Y:S02]  /*67e0*/  @!P0 SYNCS.PHASECHK.TRANS64 P0, [R9+URZ], R4 ;  /* 0x00000004090085a7 */ /* 0x000e64000800007f */
[----:B-1----:R-:W-:Y:S05]  /*67f0*/  @!P0 BRA `(.L_x_92) ;  /* 0xfffffffc00f08947 */ /* 0x002fea000383ffff */
[----:B------:R-:W-:Y:S05]  /*6800*/  BRA `(.L_x_135) ;  /* 0xffffffec00fc7947 */ /* 0x000fea000383ffff */
.L_x_93:
[----:B0-----:R0:W1:Y:S02]  /*6810*/  SYNCS.PHASECHK.TRANS64.TRYWAIT P0, [R8+URZ], R5 ;  /* 0x00000005080075a7 */ /* 0x001064000800017f */
[----:B-1----:R-:W-:Y:S05]  /*6820*/  @!P0 NANOSLEEP.SYNCS 0x989680 ;  /* 0x009896800000895d */ /* 0x002fea0003900000 */
[----:B------:R-:W1:Y:S02]  /*6830*/  @!P0 SYNCS.PHASECHK.TRANS64 P0, [R8+URZ], R5 ;  /* 0x00000005080085a7 */ /* 0x000e64000800007f */
[----:B-1----:R-:W-:Y:S05]  /*6840*/  @!P0 BRA `(.L_x_93) ;  /* 0xfffffffc00f08947 */ /* 0x002fea000383ffff */
[----:B------:R-:W-:Y:S05]  /*6850*/  BRA `(.L_x_136) ;  /* 0xfffffff0000c7947 */ /* 0x000fea000383ffff */
.L_x_94:
[----:B0-----:R0:W1:Y:S02]  /*6860*/  SYNCS.PHASECHK.TRANS64.TRYWAIT P0, [R9+URZ], R4 ;  /* 0x00000004090075a7 */ /* 0x001064000800017f */
[----:B-1----:R-:W-:Y:S05]  /*6870*/  @!P0 NANOSLEEP.SYNCS 0x989680 ;  /* 0x009896800000895d */ /* 0x002fea0003900000 */
[----:B------:R-:W1:Y:S02]  /*6880*/  @!P0 SYNCS.PHASECHK.TRANS64 P0, [R9+URZ], R4 ;  /* 0x00000004090085a7 */ /* 0x000e64000800007f */
[----:B-1----:R-:W-:Y:S05]  /*6890*/  @!P0 BRA `(.L_x_94) ;  /* 0xfffffffc00f08947 */ /* 0x002fea000383ffff */
[----:B------:R-:W-:Y:S05]  /*68a0*/  BRA `(.L_x_137) ;  /* 0xfffffff0001c7947 */ /* 0x000fea000383ffff */
.L_x_95:
[----:B0-----:R0:W1:Y:S02]  /*68b0*/  SYNCS.PHASECHK.TRANS64.TRYWAIT P0, [R8+URZ], R5 ;  /* 0x00000005080075a7 */ /* 0x001064000800017f */
[----:B-1----:R-:W-:Y:S05]  /*68c0*/  @!P0 NANOSLEEP.SYNCS 0x989680 ;  /* 0x009896800000895d */ /* 0x002fea0003900000 */
[----:B------:R-:W1:Y:S02]  /*68d0*/  @!P0 SYNCS.PHASECHK.TRANS64 P0, [R8+URZ], R5 ;  /* 0x00000005080085a7 */ /* 0x000e64000800007f */
[----:B-1----:R-:W-:Y:S05]  /*68e0*/  @!P0 BRA `(.L_x_95) ;  /* 0xfffffffc00f08947 */ /* 0x002fea000383ffff */
[----:B------:R-:W-:Y:S05]  /*68f0*/  BRA `(.L_x_138) ;  /* 0xfffffff0002c7947 */ /* 0x000fea000383ffff */
.L_x_96:
[----:B0-----:R0:W1:Y:S02]  /*6900*/  SYNCS.PHASECHK.TRANS64.TRYWAIT P0, [R9+URZ], R4 ;  /* 0x00000004090075a7 */ /* 0x001064000800017f */
[----:B-1----:R-:W-:Y:S05]  /*6910*/  @!P0 NANOSLEEP.SYNCS 0x989680 ;  /* 0x009896800000895d */ /* 0x002fea0003900000 */
[----:B------:R-:W1:Y:S02]  /*6920*/  @!P0 SYNCS.PHASECHK.TRANS64 P0, [R9+URZ], R4 ;  /* 0x00000004090085a7 */ /* 0x000e64000800007f */
[----:B-1----:R-:W-:Y:S05]  /*6930*/  @!P0 BRA `(.L_x_96) ;  /* 0xfffffffc00f08947 */ /* 0x002fea000383ffff */
[----:B------:R-:W-:Y:S05]  /*6940*/  BRA `(.L_x_139) ;  /* 0xfffffff0003c7947 */ /* 0x000fea000383ffff */
.L_x_97:
[----:B0-----:R0:W1:Y:S02]  /*6950*/  SYNCS.PHASECHK.TRANS64.TRYWAIT P0, [R8+URZ], R5 ;  /* 0x00000005080075a7 */ /* 0x001064000800017f */
[----:B-1----:R-:W-:Y:S05]  /*6960*/  @!P0 NANOSLEEP.SYNCS 0x989680 ;  /* 0x009896800000895d */ /* 0x002fea0003900000 */
[----:B------:R-:W1:Y:S02]  /*6970*/  @!P0 SYNCS.PHASECHK.TRANS64 P0, [R8+URZ], R5 ;  /* 0x00000005080085a7 */ /* 0x000e64000800007f */
[----:B-1----:R-:W-:Y:S05]  /*6980*/  @!P0 BRA `(.L_x_97) ;  /* 0xfffffffc00f08947 */ /* 0x002fea000383ffff */
[----:B------:R-:W-:Y:S05]  /*6990*/  BRA `(.L_x_140) ;  /* 0xfffffff0004c7947 */ /* 0x000fea000383ffff */
.L_x_98:
[----:B0-----:R0:W1:Y:S02]  /*69a0*/  SYNCS.PHASECHK.TRANS64.TRYWAIT P0, [R9+URZ], R4 ;  /* 0x00000004090075a7 */ /* 0x001064000800017f */
[----:B-1----:R-:W-:Y:S05]  /*69b0*/  @!P0 NANOSLEEP.SYNCS 0x989680 ;  /* 0x009896800000895d */ /* 0x002fea0003900000 */
[----:B------:R-:W1:Y:S02]  /*69c0*/  @!P0 SYNCS.PHASECHK.TRANS64 P0, [R9+URZ], R4 ;  /* 0x00000004090085a7 */ /* 0x000e64000800007f */
[----:B-1----:R-:W-:Y:S05]  /*69d0*/  @!P0 BRA `(.L_x_98) ;  /* 0xfffffffc00f08947 */ /* 0x002fea000383ffff */
[----:B------:R-:W-:Y:S05]  /*69e0*/  BRA `(.L_x_141) ;  /* 0xfffffff0005c7947 */ /* 0x000fea000383ffff */
.L_x_99:
[----:B0-----:R0:W1:Y:S02]  /*69f0*/  SYNCS.PHASECHK.TRANS64.TRYWAIT P0, [R8+URZ], R5 ;  /* 0x00000005080075a7 */ /* 0x001064000800017f */
[----:B-1----:R-:W-:Y:S05]  /*6a00*/  @!P0 NANOSLEEP.SYNCS 0x989680 ;  /* 0x009896800000895d */ /* 0x002fea0003900000 */
[----:B------:R-:W1:Y:S02]  /*6a10*/  @!P0 SYNCS.PHASECHK.TRANS64 P0, [R8+URZ], R5 ;  /* 0x00000005080085a7 */ /* 0x000e64000800007f */
[----:B-1----:R-:W-:Y:S05]  /*6a20*/  @!P0 BRA `(.L_x_99) ;  /* 0xfffffffc00f08947 */ /* 0x002fea000383ffff */
[----:B------:R-:W-:Y:S05]  /*6a30*/  BRA `(.L_x_142) ;  /* 0xfffffff0006c7947 */ /* 0x000fea000383ffff */
.L_x_100:
[----:B0-----:R0:W1:Y:S02]  /*6a40*/  SYNCS.PHASECHK.TRANS64.TRYWAIT P0, [R9+URZ], R4 ;  /* 0x00000004090075a7 */ /* 0x001064000800017f */
[----:B-1----:R-:W-:Y:S05]  /*6a50*/  @!P0 NANOSLEEP.SYNCS 0x989680 ;  /* 0x009896800000895d */ /* 0x002fea0003900000 */
[----:B------:R-:W1:Y:S02]  /*6a60*/  @!P0 SYNCS.PHASECHK.TRANS64 P0, [R9+URZ], R4 ;  /* 0x00000004090085a7 */ /* 0x000e64000800007f */
[----:B-1----:R-:W-:Y:S05]  /*6a70*/  @!P0 BRA `(.L_x_100) ;  /* 0xfffffffc00f08947 */ /* 0x002fea000383ffff */
[----:B------:R-:W-:Y:S05]  /*6a80*/  BRA `(.L_x_143) ;  /* 0xfffffff0007c7947 */ /* 0x000fea000383ffff */
.L_x_101:
[----:B0-----:R0:W1:Y:S02]  /*6a90*/  SYNCS.PHASECHK.TRANS64.TRYWAIT P0, [R8+URZ], R5 ;  /* 0x00000005080075a7 */ /* 0x001064000800017f */
[----:B-1----:R-:W-:Y:S05]  /*6aa0*/  @!P0 NANOSLEEP.SYNCS 0x989680 ;  /* 0x009896800000895d */ /* 0x002fea0003900000 */
[----:B------:R-:W1:Y:S02]  /*6ab0*/  @!P0 SYNCS.PHASECHK.TRANS64 P0, [R8+URZ], R5 ;  /* 0x00000005080085a7 */ /* 0x000e64000800007f */
[----:B-1----:R-:W-:Y:S05]  /*6ac0*/  @!P0 BRA `(.L_x_101) ;  /* 0xfffffffc00f08947 */ /* 0x002fea000383ffff */
[----:B------:R-:W-:Y:S05]  /*6ad0*/  BRA `(.L_x_144) ;  /* 0xfffffff0008c7947 */ /* 0x000fea000383ffff */
.L_x_102:
[----:B0-----:R0:W1:Y:S02]  /*6ae0*/  SYNCS.PHASECHK.TRANS64.TRYWAIT P0, [R9+URZ], R4 ;  /* 0x00000004090075a7 */ /* 0x001064000800017f */
[----:B-1----:R-:W-:Y:S05]  /*6af0*/  @!P0 NANOSLEEP.SYNCS 0x989680 ;  /* 0x009896800000895d */ /* 0x002fea0003900000 */
[----:B------:R-:W1:Y:S02]  /*6b00*/  @!P0 SYNCS.PHASECHK.TRANS64 P0, [R9+URZ], R4 ;  /* 0x00000004090085a7 */ /* 0x000e64000800007f */
[----:B-1----:R-:W-:Y:S05]  /*6b10*/  @!P0 BRA `(.L_x_102) ;  /* 0xfffffffc00f08947 */ /* 0x002fea000383ffff */
[----:B------:R-:W-:Y:S05]  /*6b20*/  BRA `(.L_x_145) ;  /* 0xfffffff0009c7947 */ /* 0x000fea000383ffff */
.L_x_103:
[----:B0-----:R0:W1:Y:S02]  /*6b30*/  SYNCS.PHASECHK.TRANS64.TRYWAIT P0, [R6+URZ], R5 ;  /* 0x00000005060075a7 */ /* 0x001064000800017f */
[----:B-1----:R-:W-:Y:S05]  /*6b40*/  @!P0 NANOSLEEP.SYNCS 0x989680 ;  /* 0x009896800000895d */ /* 0x002fea0003900000 */
[----:B------:R-:W1:Y:S02]  /*6b50*/  @!P0 SYNCS.PHASECHK.TRANS64 P0, [R6+URZ], R5 ;  /* 0x00000005060085a7 */ /* 0x000e64000800007f */
[----:B-1----:R-:W-:Y:S05]  /*6b60*/  @!P0 BRA `(.L_x_103) ;  /* 0xfffffffc00f08947 */ /* 0x002fea000383ffff */
[----:B------:R-:W-:Y:S05]  /*6b70*/  BRA `(.L_x_146) ;  /* 0xfffffff000a47947 */ /* 0x000fea000383ffff */
.L_x_147:
[----:B------:R-:W-:-:S00]  /*6b80*/  BRA `(.L_x_147) ;  /* 0xfffffffc00fc7947 */ /* 0x000fc0000383ffff */
[----:B------:R-:W-:-:S00]  /*6b90*/  NOP ;  /* 0x0000000000007918 */ /* 0x000fc00000000000 */
        /* <DEDUP_REMOVED lines=14> */
.L_x_148:


//--------------------- .nv.global.init           --------------------------
	.section	.nv.global.init,"aw",@progbits
.nv.global.init:
	.type		$str$22,@object
	.size		$str$22,($str$23 - $str$22)
$str$22:
        /*0000*/ 	.byte	0x6b, 0x5f, 0x74, 0x69, 0x6c, 0x65, 0x5f, 0x63, 0x6f, 0x75, 0x6e, 0x74, 0x20, 0x3e, 0x3d, 0x20
        /*0010*/ 	.byte	0x31, 0x00
	.type		$str$23,@object
	.size		$str$23,(__unnamed_1 - $str$23)
$str$23:
        /*0012*/ 	.byte	0x2f, 0x74, 0x6d, 0x70, 0x2f, 0x63, 0x75, 0x74, 0x6c, 0x61, 0x73, 0x73, 0x5f, 0x73, 0x77, 0x65
        /*0022*/ 	.byte	0x65, 0x70, 0x5f, 0x73, 0x72, 0x63, 0x2f, 0x69, 0x6e, 0x63, 0x6c, 0x75, 0x64, 0x65, 0x2f, 0x63
        /*0032*/ 	.byte	0x75, 0x74, 0x6c, 0x61, 0x73, 0x73, 0x2f, 0x67, 0x65, 0x6d, 0x6d, 0x2f, 0x63, 0x6f, 0x6c, 0x6c
        /*0042*/ 	.byte	0x65, 0x63, 0x74, 0x69, 0x76, 0x65, 0x2f, 0x73, 0x6d, 0x39, 0x30, 0x5f, 0x6d, 0x6d, 0x61, 0x5f
        /*0052*/ 	.byte	0x74, 0x6d, 0x61, 0x5f, 0x67, 0x6d, 0x6d, 0x61, 0x5f, 0x73, 0x73, 0x5f, 0x77, 0x61, 0x72, 0x70
        /*0062*/ 	.byte	0x73, 0x70, 0x65, 0x63, 0x69, 0x61, 0x6c, 0x69, 0x7a, 0x65, 0x64, 0x2e, 0x68, 0x70, 0x70, 0x00
	.type		__unnamed_1,@object
	.size		__unnamed_1,(.L_0 - __unnamed_1)
__unnamed_1:
        /*0072*/ 	.byte	0x76, 0x6f, 0x69, 0x64, 0x20, 0x63, 0x75, 0x74, 0x6c, 0x61, 0x73, 0x73, 0x3a, 0x3a, 0x67, 0x65
        /* <DEDUP_REMOVED lines=180> */
        /*0bc2*/ 	.byte	0x69, 0x64, 0x65, 0x6e, 0x74, 0x69, 0x74, 0x79, 0x5d, 0x00
.L_0:


//--------------------- .nv.shared._ZN7cutlass13device_kernelINS_4gemm6kernel13GemmUniversalIN4cute5tupleIJiiiiEEENS1_10collective13CollectiveMmaINS1_34MainloopSm90TmaGmmaWarpSpecializedILi36ENS5_IJNS4_1CILi2EEENSA_ILi1EEESC_EEENS1_35KernelTmaWarpSpecializedCooperativeEEENS5_IJNSA_ILi192EEENSA_ILi8EEENSA_ILi16EEEEEENS_10bfloat16_tENS5_IJlSC_lEEESK_SL_NS4_8TiledMMAINS4_8MMA_AtomIJNS4_4SM904GMMA26MMA_64x8x16_F32BF16BF16_SSILNSP_5MajorE0ELSR_0ELNSP_7ScaleInE1ELSS_1EEEEEENS4_6LayoutISD_NS5_IJSC_NSA_ILi0EEESW_EEEEENS5_IJNS4_10UnderscoreESZ_SZ_EEEEENS4_13SM90_TMA_LOADENS4_14ComposedLayoutINS4_7SwizzleILi1ELi4ELi3EEENS4_18smem_ptr_flag_bitsILi16EEENSV_INS5_IJSH_SI_EEENS5_IJSI_SC_EEEEEEEvNS4_8identityENS4_23SM90_TMA_LOAD_MULTICASTES1B_vS1C_EENS_8epilogue10collective6detail29Sm90TmaWarpSpecializedAdapterINS1G_15DefaultEpilogueISK_SL_SL_NS1F_6thread17LinearCombinationISK_Li1EffLNS1K_9ScaleType4KindE0ELNS_15FloatRoundStyleE2ESK_EENS1_15EpilogueDefaultEEEEEvvEEEEvNT_6ParamsE --------------------------
	.section	.nv.shared._ZN7cutlass13device_kernelINS_4gemm6kernel13GemmUniversalIN4cute5tupleIJiiiiEEENS1_10collective13CollectiveMmaINS1_34MainloopSm90TmaGmmaWarpSpecializedILi36ENS5_IJNS4_1CILi2EEENSA_ILi1EEESC_EEENS1_35KernelTmaWarpSpecializedCooperativeEEENS5_IJNSA_ILi192EEENSA_ILi8EEENSA_ILi16EEEEEENS_10bfloat16_tENS5_IJlSC_lEEESK_SL_NS4_8TiledMMAINS4_8MMA_AtomIJNS4_4SM904GMMA26MMA_64x8x16_F32BF16BF16_SSILNSP_5MajorE0ELSR_0ELNSP_7ScaleInE1ELSS_1EEEEEENS4_6LayoutISD_NS5_IJSC_NSA_ILi0EEESW_EEEEENS5_IJNS4_10UnderscoreESZ_SZ_EEEEENS4_13SM90_TMA_LOADENS4_14ComposedLayoutINS4_7SwizzleILi1ELi4ELi3EEENS4_18smem_ptr_flag_bitsILi16EEENSV_INS5_IJSH_SI_EEENS5_IJSI_SC_EEEEEEEvNS4_8identityENS4_23SM90_TMA_LOAD_MULTICASTES1B_vS1C_EENS_8epilogue10collective6detail29Sm90TmaWarpSpecializedAdapterINS1G_15DefaultEpilogueISK_SL_SL_NS1F_6thread17LinearCombinationISK_Li1EffLNS1K_9ScaleType4KindE0ELNS_15FloatRoundStyleE2ESK_EENS1_15EpilogueDefaultEEEEEvvEEEEvNT_6ParamsE,"aw",@nobits
	.sectionflags	@""
	.align	16
	.zero		1024


//--------------------- .nv.shared.reserved.0     --------------------------
	.section	.nv.shared.reserved.0,"aw",@nobits
	.weak		__nv_reservedSMEM_offset_0_alias
	.size		__nv_reservedSMEM_offset_0_alias, 0, 0
	.other		__nv_reservedSMEM_offset_0_alias,@"STO_CUDA_RESERVED_SHARED STV_DEFAULT"
__nv_reservedSMEM_offset_0_alias:
	.zero		0


//--------------------- .nv.global                --------------------------
	.section	.nv.global,"aw",@nobits
.nv.global:
	.type		_ZN39_INTERNAL_7b177cd6_4_k_cu_ff8ec1d4_54194cute1_E,@object
	.size		_ZN39_INTERNAL_7b177cd6_4_k_cu_ff8ec1d4_54194cute1_E,(_ZN39_INTERNAL_7b177cd6_4_k_cu_ff8ec1d4_54194cuda3std3__45__cpo6cbeginE - _ZN39_INTERNAL_7b177cd6_4_k_cu_ff8ec1d4_54194cute1_E)
_ZN39_INTERNAL_7b177cd6_4_k_cu_ff8ec1d4_54194cute1_E:
	.zero		1
	.type		_ZN39_INTERNAL_7b177cd6_4_k_cu_ff8ec1d4_54194cuda3std3__45__cpo6cbeginE,@object
	.size		_ZN39_INTERNAL_7b177cd6_4_k_cu_ff8ec1d4_54194cuda3std3__45__cpo6cbeginE,(_ZN39_INTERNAL_7b177cd6_4_k_cu_ff8ec1d4_54194cuda3std3__48in_placeE - _ZN39_INTERNAL_7b177cd6_4_k_cu_ff8ec1d4_54194cuda3std3__45__cpo6cbeginE)
_ZN39_INTERNAL_7b177cd6_4_k_cu_ff8ec1d4_54194cuda3std3__45__cpo6cbeginE:
	.zero		1
	.type		_ZN39_INTERNAL_7b177cd6_4_k_cu_ff8ec1d4_54194cuda3std3__48in_placeE,@object
	.size		_ZN39_INTERNAL_7b177cd6_4_k_cu_ff8ec1d4_54194cuda3std3__48in_placeE,(_ZN39_INTERNAL_7b177cd6_4_k_cu_ff8ec1d4_54194cuda3std6ranges3__45__cpo9iter_moveE - _ZN39_INTERNAL_7b177cd6_4_k_cu_ff8ec1d4_54194cuda3std3__48in_placeE)
_ZN39_INTERNAL_7b177cd6_4_k_cu_ff8ec1d4_54194cuda3std3__48in_placeE:
	.zero		1
	.type		_ZN39_INTERNAL_7b177cd6_4_k_cu_ff8ec1d4_54194cuda3std6ranges3__45__cpo9iter_moveE,@object
	.size		_ZN39_INTERNAL_7b177cd6_4_k_cu_ff8ec1d4_54194cuda3std6ranges3__45__cpo9iter_moveE,(_ZN39_INTERNAL_7b177cd6_4_k_cu_ff8ec1d4_54194cuda3std3__45__cpo5beginE - _ZN39_INTERNAL_7b177cd6_4_k_cu_ff8ec1d4_54194cuda3std6ranges3__45__cpo9iter_moveE)
_ZN39_INTERNAL_7b177cd6_4_k_cu_ff8ec1d4_54194cuda3std6ranges3__45__cpo9iter_moveE:
	.zero		1
	.type		_ZN39_INTERNAL_7b177cd6_4_k_cu_ff8ec1d4_54194cuda3std3__45__cpo5beginE,@object
	.size		_ZN39_INTERNAL_7b177cd6_4_k_cu_ff8ec1d4_54194cuda3std3__45__cpo5beginE,(_ZN39_INTERNAL_7b177cd6_4_k_cu_ff8ec1d4_54194cuda3std3__441_GLOBAL__N__7b177cd6_4_k_cu_ff8ec1d4_54196ignoreE - _ZN39_INTERNAL_7b177cd6_4_k_cu_ff8ec1d4_54194cuda3std3__45__cpo5beginE)
_ZN39_INTERNAL_7b177cd6_4_k_cu_ff8ec1d4_54194cuda3std3__45__cpo5beginE:
	.zero		1
	.type		_ZN39_INTERNAL_7b177cd6_4_k_cu_ff8ec1d4_54194cuda3std3__441_GLOBAL__N__7b177cd6_4_k_cu_ff8ec1d4_54196ignoreE,@object
	.size		_ZN39_INTERNAL_7b177cd6_4_k_cu_ff8ec1d4_54194cuda3std3__441_GLOBAL__N__7b177cd6_4_k_cu_ff8ec1d4_54196ignoreE,(_ZN39_INTERNAL_7b177cd6_4_k_cu_ff8ec1d4_54194cute7productE - _ZN39_INTERNAL_7b177cd6_4_k_cu_ff8ec1d4_54194cuda3std3__441_GLOBAL__N__7b177cd6_4_k_cu_ff8ec1d4_54196ignoreE)
_ZN39_INTERNAL_7b177cd6_4_k_cu_ff8ec1d4_54194cuda3std3__441_GLOBAL__N__7b177cd6_4_k_cu_ff8ec1d4_54196ignoreE:
	.zero		1
	.type		_ZN39_INTERNAL_7b177cd6_4_k_cu_ff8ec1d4_54194cute7productE,@object
	.size		_ZN39_INTERNAL_7b177cd6_4_k_cu_ff8ec1d4_54194cute7productE,(_ZN39_INTERNAL_7b177cd6_4_k_cu_ff8ec1d4_54194cuda3std3__45__cpo3endE - _ZN39_INTERNAL_7b177cd6_4_k_cu_ff8ec1d4_54194cute7productE)
_ZN39_INTERNAL_7b177cd6_4_k_cu_ff8ec1d4_54194cute7productE:
	.zero		1
	.type		_ZN39_INTERNAL_7b177cd6_4_k_cu_ff8ec1d4_54194cuda3std3__45__cpo3endE,@object
	.size		_ZN39_INTERNAL_7b177cd6_4_k_cu_ff8ec1d4_54194cuda3std3__45__cpo3endE,(_ZN39_INTERNAL_7b177cd6_4_k_cu_ff8ec1d4_54194cuda3std3__419piecewise_constructE - _ZN39_INTERNAL_7b177cd6_4_k_cu_ff8ec1d4_54194cuda3std3__45__cpo3endE)
_ZN39_INTERNAL_7b177cd6_4_k_cu_ff8ec1d4_54194cuda3std3__45__cpo3endE:
	.zero		1
	.type		_ZN39_INTERNAL_7b177cd6_4_k_cu_ff8ec1d4_54194cuda3std3__419piecewise_constructE,@object
	.size		_ZN39_INTERNAL_7b177cd6_4_k_cu_ff8ec1d4_54194cuda3std3__419piecewise_constructE,(_ZN39_INTERNAL_7b177cd6_4_k_cu_ff8ec1d4_54194cuda3std3__45__cpo4cendE - _ZN39_INTERNAL_7b177cd6_4_k_cu_ff8ec1d4_54194cuda3std3__419piecewise_constructE)
_ZN39_INTERNAL_7b177cd6_4_k_cu_ff8ec1d4_54194cuda3std3__419piecewise_constructE:
	.zero		1
	.type		_ZN39_INTERNAL_7b177cd6_4_k_cu_ff8ec1d4_54194cuda3std3__45__cpo4cendE,@object
	.size		_ZN39_INTERNAL_7b177cd6_4_k_cu_ff8ec1d4_54194cuda3std3__45__cpo4cendE,(_ZN39_INTERNAL_7b177cd6_4_k_cu_ff8ec1d4_54194cuda3std6ranges3__45__cpo4swapE - _ZN39_INTERNAL_7b177cd6_4_k_cu_ff8ec1d4_54194cuda3std3__45__cpo4cendE)
_ZN39_INTERNAL_7b177cd6_4_k_cu_ff8ec1d4_54194cuda3std3__45__cpo4cendE:
	.zero		1
	.type		_ZN39_INTERNAL_7b177cd6_4_k_cu_ff8ec1d4_54194cuda3std6ranges3__45__cpo4swapE,@object
	.size		_ZN39_INTERNAL_7b177cd6_4_k_cu_ff8ec1d4_54194cuda3std6ranges3__45__cpo4swapE,(.L_8 - _ZN39_INTERNAL_7b177cd6_4_k_cu_ff8ec1d4_54194cuda3std6ranges3__45__cpo4swapE)
_ZN39_INTERNAL_7b177cd6_4_k_cu_ff8ec1d4_54194cuda3std6ranges3__45__cpo4swapE:
	.zero		1
.L_8:


//--------------------- .nv.constant0._ZN7cutlass13device_kernelINS_4gemm6kernel13GemmUniversalIN4cute5tupleIJiiiiEEENS1_10collective13CollectiveMmaINS1_34MainloopSm90TmaGmmaWarpSpecializedILi36ENS5_IJNS4_1CILi2EEENSA_ILi1EEESC_EEENS1_35KernelTmaWarpSpecializedCooperativeEEENS5_IJNSA_ILi192EEENSA_ILi8EEENSA_ILi16EEEEEENS_10bfloat16_tENS5_IJlSC_lEEESK_SL_NS4_8TiledMMAINS4_8MMA_AtomIJNS4_4SM904GMMA26MMA_64x8x16_F32BF16BF16_SSILNSP_5MajorE0ELSR_0ELNSP_7ScaleInE1ELSS_1EEEEEENS4_6LayoutISD_NS5_IJSC_NSA_ILi0EEESW_EEEEENS5_IJNS4_10UnderscoreESZ_SZ_EEEEENS4_13SM90_TMA_LOADENS4_14ComposedLayoutINS4_7SwizzleILi1ELi4ELi3EEENS4_18smem_ptr_flag_bitsILi16EEENSV_INS5_IJSH_SI_EEENS5_IJSI_SC_EEEEEEEvNS4_8identityENS4_23SM90_TMA_LOAD_MULTICASTES1B_vS1C_EENS_8epilogue10collective6detail29Sm90TmaWarpSpecializedAdapterINS1G_15DefaultEpilogueISK_SL_SL_NS1F_6thread17LinearCombinationISK_Li1EffLNS1K_9ScaleType4KindE0ELNS_15FloatRoundStyleE2ESK_EENS1_15EpilogueDefaultEEEEEvvEEEEvNT_6ParamsE --------------------------
	.section	.nv.constant0._ZN7cutlass13device_kernelINS_4gemm6kernel13GemmUniversalIN4cute5tupleIJiiiiEEENS1_10collective13CollectiveMmaINS1_34MainloopSm90TmaGmmaWarpSpecializedILi36ENS5_IJNS4_1CILi2EEENSA_ILi1EEESC_EEENS1_35KernelTmaWarpSpecializedCooperativeEEENS5_IJNSA_ILi192EEENSA_ILi8EEENSA_ILi16EEEEEENS_10bfloat16_tENS5_IJlSC_lEEESK_SL_NS4_8TiledMMAINS4_8MMA_AtomIJNS4_4SM904GMMA26MMA_64x8x16_F32BF16BF16_SSILNSP_5MajorE0ELSR_0ELNSP_7ScaleInE1ELSS_1EEEEEENS4_6LayoutISD_NS5_IJSC_NSA_ILi0EEESW_EEEEENS5_IJNS4_10UnderscoreESZ_SZ_EEEEENS4_13SM90_TMA_LOADENS4_14ComposedLayoutINS4_7SwizzleILi1ELi4ELi3EEENS4_18smem_ptr_flag_bitsILi16EEENSV_INS5_IJSH_SI_EEENS5_IJSI_SC_EEEEEEEvNS4_8identityENS4_23SM90_TMA_LOAD_MULTICASTES1B_vS1C_EENS_8epilogue10collective6detail29Sm90TmaWarpSpecializedAdapterINS1G_15DefaultEpilogueISK_SL_SL_NS1F_6thread17LinearCombinationISK_Li1EffLNS1K_9ScaleType4KindE0ELNS_15FloatRoundStyleE2ESK_EENS1_15EpilogueDefaultEEEEEvvEEEEvNT_6ParamsE,"a",@progbits
	.sectionflags	@""
	.align	4
.nv.constant0._ZN7cutlass13device_kernelINS_4gemm6kernel13GemmUniversalIN4cute5tupleIJiiiiEEENS1_10collective13CollectiveMmaINS1_34MainloopSm90TmaGmmaWarpSpecializedILi36ENS5_IJNS4_1CILi2EEENSA_ILi1EEESC_EEENS1_35KernelTmaWarpSpecializedCooperativeEEENS5_IJNSA_ILi192EEENSA_ILi8EEENSA_ILi16EEEEEENS_10bfloat16_tENS5_IJlSC_lEEESK_SL_NS4_8TiledMMAINS4_8MMA_AtomIJNS4_4SM904GMMA26MMA_64x8x16_F32BF16BF16_SSILNSP_5MajorE0ELSR_0ELNSP_7ScaleInE1ELSS_1EEEEEENS4_6LayoutISD_NS5_IJSC_NSA_ILi0EEESW_EEEEENS5_IJNS4_10UnderscoreESZ_SZ_EEEEENS4_13SM90_TMA_LOADENS4_14ComposedLayoutINS4_7SwizzleILi1ELi4ELi3EEENS4_18smem_ptr_flag_bitsILi16EEENSV_INS5_IJSH_SI_EEENS5_IJSI_SC_EEEEEEEvNS4_8identityENS4_23SM90_TMA_LOAD_MULTICASTES1B_vS1C_EENS_8epilogue10collective6detail29Sm90TmaWarpSpecializedAdapterINS1G_15DefaultEpilogueISK_SL_SL_NS1F_6thread17LinearCombinationISK_Li1EffLNS1K_9ScaleType4KindE0ELNS_15FloatRoundStyleE2ESK_EENS1_15EpilogueDefaultEEEEEvvEEEEvNT_6ParamsE:
	.zero		1664


//--------------------- SYMBOLS --------------------------

	.type		.nv.reservedSmem.offset0,@object
	.size		.nv.reservedSmem.offset0,0x4
	.type		__assertfail,@function
